	.target	sm_100

	.elftype	@"ET_EXEC"


//--------------------- .note.nv.tkinfo           --------------------------
	.section	.note.nv.tkinfo,"",@"SHT_NOTE"
	.sectionflags	@"SHF_NOTE_NV_TKINFO"
	.tkinfo
        /*0018*/ 	.word	0x00000081
        /*0030*/ 	.string	""
        /*0030*/ 	.string	"ptxas"
        /*0030*/ 	.string	"Cuda compilation tools, release 12.9, V12.9.86"
        /*0030*/ 	.string	"Build cuda_12.9.r12.9/compiler.36037853_0"
        /*0030*/ 	.string	"-regUsageLevel 10 -arch sm_100f -m 64 "



//--------------------- .note.nv.cuver            --------------------------
	.section	.note.nv.cuver,"",@"SHT_NOTE"
	.sectionflags	@"SHF_NOTE_NV_CUVER"
        /*0018*/ 	.short	0x0001
        /*001a*/ 	.short	0x0064
        /*001c*/ 	.short	0x0001
        /*001e*/ 	.short	0x0000
        /*0020*/ 	.short	0x0001
        /*0022*/ 	.short	0x0000


//--------------------- .nv.info                  --------------------------
	.section	.nv.info,"",@"SHT_CUDA_INFO"
	.align	4


	//----- nvinfo : EIATTR_REGCOUNT
	.align		4
        /*0000*/ 	.byte	0x04, 0x2f
        /*0002*/ 	.short	(.L_17 - .L_16)
	.align		4
.L_16:
        /*0004*/ 	.word	index@(_ZN9deep_gemm24sm100_fp8_gemm_1d1d_implILN4cute4UMMA5MajorE0ELS3_0ELj0ELj4096ELj7168ELj128ELj224ELj128ELj1ELj128ELj128ELj64ELj6ELj128ELj128ELj2ELb0ELj138ELNS_8GemmTypeE0ELb0EN7cutlass10bfloat16_tENS_16EpilogueIdentityEEEvPijjj14CUtensorMap_stS9_S9_S9_S9_)
        /*0008*/ 	.word	0x00000038


	//----- nvinfo : EIATTR_FRAME_SIZE
	.align		4
.L_17:
        /*000c*/ 	.byte	0x04, 0x11
        /*000e*/ 	.short	(.L_19 - .L_18)
	.align		4
.L_18:
        /*0010*/ 	.word	index@($__internal_3_$__cuda_sm20_div_u16)
        /*0014*/ 	.word	0x00000000


	//----- nvinfo : EIATTR_FRAME_SIZE
	.align		4
.L_19:
        /*0018*/ 	.byte	0x04, 0x11
        /*001a*/ 	.short	(.L_21 - .L_20)
	.align		4
.L_20:
        /*001c*/ 	.word	index@($__internal_2_$__cuda_sm10x_tcgen05_guardrail_trap_unallocated_columns_being_dealloced)
        /*0020*/ 	.word	0x00000000


	//----- nvinfo : EIATTR_FRAME_SIZE
	.align		4
.L_21:
        /*0024*/ 	.byte	0x04, 0x11
        /*0026*/ 	.short	(.L_23 - .L_22)
	.align		4
.L_22:
        /*0028*/ 	.word	index@($__internal_1_$__cuda_sm10x_tcgen05_guardrail_trap_phase_invalid_during_alloc)
        /*002c*/ 	.word	0x00000000


	//----- nvinfo : EIATTR_FRAME_SIZE
	.align		4
.L_23:
        /*0030*/ 	.byte	0x04, 0x11
        /*0032*/ 	.short	(.L_25 - .L_24)
	.align		4
.L_24:
        /*0034*/ 	.word	index@($__internal_0_$__cuda_sm10x_tcgen05_guardrail_trap_col_being_dealloced_not_returned_by_alloc)
        /*0038*/ 	.word	0x00000000


	//----- nvinfo : EIATTR_FRAME_SIZE
	.align		4
.L_25:
        /*003c*/ 	.byte	0x04, 0x11
        /*003e*/ 	.short	(.L_27 - .L_26)
	.align		4
.L_26:
        /*0040*/ 	.word	index@(_ZN9deep_gemm24sm100_fp8_gemm_1d1d_implILN4cute4UMMA5MajorE0ELS3_0ELj0ELj4096ELj7168ELj128ELj224ELj128ELj1ELj128ELj128ELj64ELj6ELj128ELj128ELj2ELb0ELj138ELNS_8GemmTypeE0ELb0EN7cutlass10bfloat16_tENS_16EpilogueIdentityEEEvPijjj14CUtensorMap_stS9_S9_S9_S9_)
        /*0044*/ 	.word	0x00000000


	//----- nvinfo : EIATTR_MIN_STACK_SIZE
	.align		4
.L_27:
        /*0048*/ 	.byte	0x04, 0x12
        /*004a*/ 	.short	(.L_29 - .L_28)
	.align		4
.L_28:
        /*004c*/ 	.word	index@(_ZN9deep_gemm24sm100_fp8_gemm_1d1d_implILN4cute4UMMA5MajorE0ELS3_0ELj0ELj4096ELj7168ELj128ELj224ELj128ELj1ELj128ELj128ELj64ELj6ELj128ELj128ELj2ELb0ELj138ELNS_8GemmTypeE0ELb0EN7cutlass10bfloat16_tENS_16EpilogueIdentityEEEvPijjj14CUtensorMap_stS9_S9_S9_S9_)
        /*0050*/ 	.word	0x00000000
.L_29:


//--------------------- .nv.info._ZN9deep_gemm24sm100_fp8_gemm_1d1d_implILN4cute4UMMA5MajorE0ELS3_0ELj0ELj4096ELj7168ELj128ELj224ELj128ELj1ELj128ELj128ELj64ELj6ELj128ELj128ELj2ELb0ELj138ELNS_8GemmTypeE0ELb0EN7cutlass10bfloat16_tENS_16EpilogueIdentityEEEvPijjj14CUtensorMap_stS9_S9_S9_S9_ --------------------------
	.section	.nv.info._ZN9deep_gemm24sm100_fp8_gemm_1d1d_implILN4cute4UMMA5MajorE0ELS3_0ELj0ELj4096ELj7168ELj128ELj224ELj128ELj1ELj128ELj128ELj64ELj6ELj128ELj128ELj2ELb0ELj138ELNS_8GemmTypeE0ELb0EN7cutlass10bfloat16_tENS_16EpilogueIdentityEEEvPijjj14CUtensorMap_stS9_S9_S9_S9_,"",@"SHT_CUDA_INFO"
	.sectionflags	@""
	.align	4


	//----- nvinfo : EIATTR_CUDA_API_VERSION
	.align		4
        /*0000*/ 	.byte	0x04, 0x37
        /*0002*/ 	.short	(.L_31 - .L_30)
.L_30:
        /*0004*/ 	.word	0x00000081


	//----- nvinfo : EIATTR_KPARAM_INFO
	.align		4
.L_31:
        /*0008*/ 	.byte	0x04, 0x17
        /*000a*/ 	.short	(.L_33 - .L_32)
.L_32:
        /*000c*/ 	.word	0x00000000
        /*0010*/ 	.short	0x0008
        /*0012*/ 	.short	0x0240
        /*0014*/ 	.byte	0x00, 0xf0, 0x01, 0x02


	//----- nvinfo : EIATTR_KPARAM_INFO
	.align		4
.L_33:
        /*0018*/ 	.byte	0x04, 0x17
        /*001a*/ 	.short	(.L_35 - .L_34)
.L_34:
        /*001c*/ 	.word	0x00000000
        /*0020*/ 	.short	0x0007
        /*0022*/ 	.short	0x01c0
        /*0024*/ 	.byte	0x00, 0xf0, 0x01, 0x02


	//----- nvinfo : EIATTR_KPARAM_INFO
	.align		4
.L_35:
        /*0028*/ 	.byte	0x04, 0x17
        /*002a*/ 	.short	(.L_37 - .L_36)
.L_36:
        /*002c*/ 	.word	0x00000000
        /*0030*/ 	.short	0x0006
        /*0032*/ 	.short	0x0140
        /*0034*/ 	.byte	0x00, 0xf0, 0x01, 0x02


	//----- nvinfo : EIATTR_KPARAM_INFO
	.align		4
.L_37:
        /*0038*/ 	.byte	0x04, 0x17
        /*003a*/ 	.short	(.L_39 - .L_38)
.L_38:
        /*003c*/ 	.word	0x00000000
        /*0040*/ 	.short	0x0005
        /*0042*/ 	.short	0x00c0
        /*0044*/ 	.byte	0x00, 0xf0, 0x01, 0x02


	//----- nvinfo : EIATTR_KPARAM_INFO
	.align		4
.L_39:
        /*0048*/ 	.byte	0x04, 0x17
        /*004a*/ 	.short	(.L_41 - .L_40)
.L_40:
        /*004c*/ 	.word	0x00000000
        /*0050*/ 	.short	0x0004
        /*0052*/ 	.short	0x0040
        /*0054*/ 	.byte	0x00, 0xf0, 0x01, 0x02


	//----- nvinfo : EIATTR_KPARAM_INFO
	.align		4
.L_41:
        /*0058*/ 	.byte	0x04, 0x17
        /*005a*/ 	.short	(.L_43 - .L_42)
.L_42:
        /*005c*/ 	.word	0x00000000
        /*0060*/ 	.short	0x0003
        /*0062*/ 	.short	0x0010
        /*0064*/ 	.byte	0x00, 0xf0, 0x11, 0x00


	//----- nvinfo : EIATTR_KPARAM_INFO
	.align		4
.L_43:
        /*0068*/ 	.byte	0x04, 0x17
        /*006a*/ 	.short	(.L_45 - .L_44)
.L_44:
        /*006c*/ 	.word	0x00000000
        /*0070*/ 	.short	0x0002
        /*0072*/ 	.short	0x000c
        /*0074*/ 	.byte	0x00, 0xf0, 0x11, 0x00


	//----- nvinfo : EIATTR_KPARAM_INFO
	.align		4
.L_45:
        /*0078*/ 	.byte	0x04, 0x17
        /*007a*/ 	.short	(.L_47 - .L_46)
.L_46:
        /*007c*/ 	.word	0x00000000
        /*0080*/ 	.short	0x0001
        /*0082*/ 	.short	0x0008
        /*0084*/ 	.byte	0x00, 0xf0, 0x11, 0x00


	//----- nvinfo : EIATTR_KPARAM_INFO
	.align		4
.L_47:
        /*0088*/ 	.byte	0x04, 0x17
        /*008a*/ 	.short	(.L_49 - .L_48)
.L_48:
        /*008c*/ 	.word	0x00000000
        /*0090*/ 	.short	0x0000
        /*0092*/ 	.short	0x0000
        /*0094*/ 	.byte	0x00, 0xf5, 0x21, 0x00


	//----- nvinfo : EIATTR_AT_ENTRY_FRAGMENTS
	.align		4
.L_49:
        /*0098*/ 	.byte	0x04, 0x4f
        /*009a*/ 	.short	(.L_51 - .L_50)


	//   ....[0]....
.L_50:
        /*009c*/ 	.word	0x00000004


	//   ....[1]....
        /*00a0*/ 	.word	0x00000005


	//----- nvinfo : EIATTR_RESERVED_SMEM_USED
	.align		4
.L_51:
        /*00a4*/ 	.byte	0x01, 0x41
	.zero		2


	//----- nvinfo : EIATTR_SPARSE_MMA_MASK
	.align		4
        /*00a8*/ 	.byte	0x03, 0x50
        /*00aa*/ 	.short	0x0000


	//----- nvinfo : EIATTR_TCGEN05_2CTA_USED
	.align		4
        /*00ac*/ 	.byte	0x01, 0x52
	.zero		2


	//----- nvinfo : EIATTR_MAXREG_COUNT
	.align		4
        /*00b0*/ 	.byte	0x03, 0x1b
        /*00b2*/ 	.short	0x00ff


	//----- nvinfo : EIATTR_NUM_BARRIERS
	.align		4
        /*00b4*/ 	.byte	0x02, 0x4c
        /*00b6*/ 	.byte	0x09
	.zero		1


	//----- nvinfo : EIATTR_INT_WARP_WIDE_INSTR_OFFSETS
	.align		4
        /*00b8*/ 	.byte	0x04, 0x31
        /*00ba*/ 	.short	(.L_53 - .L_52)


	//   ....[0]....
.L_52:
        /*00bc*/ 	.word	0x00004850


	//   ....[1]....
        /*00c0*/ 	.word	0x00004870


	//----- nvinfo : EIATTR_COOP_GROUP_MASK_REGIDS
	.align		4
.L_53:
        /*00c4*/ 	.byte	0x04, 0x29
        /*00c6*/ 	.short	(.L_55 - .L_54)


	//   ....[0]....
.L_54:
        /*00c8*/ 	.word	0xffffffff


	//   ....[1]....
        /*00cc*/ 	.word	0xffffffff


	//   ....[2]....
        /*00d0*/ 	.word	0xffffffff


	//   ....[3]....
        /*00d4*/ 	.word	0xffffffff


	//   ....[4]....
        /*00d8*/ 	.word	0xffffffff


	//   ....[5]....
        /*00dc*/ 	.word	0xffffffff


	//   ....[6]....
        /*00e0*/ 	.word	0xffffffff


	//   ....[7]....
        /*00e4*/ 	.word	0xffffffff


	//   ....[8]....
        /*00e8*/ 	.word	0xffffffff


	//   ....[9]....
        /*00ec*/ 	.word	0xffffffff


	//   ....[10]....
        /*00f0*/ 	.word	0xffffffff


	//   ....[11]....
        /*00f4*/ 	.word	0xffffffff


	//   ....[12]....
        /*00f8*/ 	.word	0xffffffff


	//   ....[13]....
        /*00fc*/ 	.word	0xffffffff


	//   ....[14]....
        /*0100*/ 	.word	0xffffffff


	//----- nvinfo : EIATTR_COOP_GROUP_INSTR_OFFSETS
	.align		4
.L_55:
        /*0104*/ 	.byte	0x04, 0x28
        /*0106*/ 	.short	(.L_57 - .L_56)


	//   ....[0]....
.L_56:
        /*0108*/ 	.word	0x00000030


	//   ....[1]....
        /*010c*/ 	.word	0x000004d0


	//   ....[2]....
        /*0110*/ 	.word	0x00000ae0


	//   ....[3]....
        /*0114*/ 	.word	0x00000b80


	//   ....[4]....
        /*0118*/ 	.word	0x00001000


	//   ....[5]....
        /*011c*/ 	.word	0x000010b0


	//   ....[6]....
        /*0120*/ 	.word	0x00001160


	//   ....[7]....
        /*0124*/ 	.word	0x00001790


	//   ....[8]....
        /*0128*/ 	.word	0x000017b0


	//   ....[9]....
        /*012c*/ 	.word	0x000017d0


	//   ....[10]....
        /*0130*/ 	.word	0x00001a30


	//   ....[11]....
        /*0134*/ 	.word	0x00001a60


	//   ....[12]....
        /*0138*/ 	.word	0x00001aa0


	//   ....[13]....
        /*013c*/ 	.word	0x00004770


	//   ....[14]....
        /*0140*/ 	.word	0x00004930


	//----- nvinfo : EIATTR_VRC_CTA_INIT_COUNT
	.align		4
.L_57:
        /*0144*/ 	.byte	0x02, 0x4a
        /*0146*/ 	.byte	0x80
	.zero		1


	//----- nvinfo : EIATTR_MBARRIER_INSTR_OFFSETS
	.align		4
        /*0148*/ 	.byte	0x04, 0x39
        /*014a*/ 	.short	(.L_59 - .L_58)


	//   ....[0]....
.L_58:
        /*014c*/ 	.word	0x00000330
        /*0150*/ 	.word	0x000000ff
        /*0154*/ 	.word	0x00033400
        /*0158*/ 	.short	0x0100
        /*015a*/ 	.byte	0x05
	.zero		1


	//   ....[1]....
        /*015c*/ 	.word	0x00000340
        /*0160*/ 	.word	0x000000ff
        /*0164*/ 	.word	0x00033430
        /*0168*/ 	.short	0x0100
        /*016a*/ 	.byte	0x05
	.zero		1


	//   ....[2]....
        /*016c*/ 	.word	0x00000350
        /*0170*/ 	.word	0x000000ff
        /*0174*/ 	.word	0x00033460
        /*0178*/ 	.short	0x0100
        /*017a*/ 	.byte	0x05
	.zero		1


	//   ....[3]....
        /*017c*/ 	.word	0x00000360
        /*0180*/ 	.word	0x000000ff
        /*0184*/ 	.word	0x00033408
        /*0188*/ 	.short	0x0100
        /*018a*/ 	.byte	0x05
	.zero		1


	//   ....[4]....
        /*018c*/ 	.word	0x00000370
        /*0190*/ 	.word	0x000000ff
        /*0194*/ 	.word	0x00033438
        /*0198*/ 	.short	0x0100
        /*019a*/ 	.byte	0x05
	.zero		1


	//   ....[5]....
        /*019c*/ 	.word	0x00000380
        /*01a0*/ 	.word	0x000000ff
        /*01a4*/ 	.word	0x00033468
        /*01a8*/ 	.short	0x0100
        /*01aa*/ 	.byte	0x05
	.zero		1


	//   ....[6]....
        /*01ac*/ 	.word	0x00000390
        /*01b0*/ 	.word	0x000000ff
        /*01b4*/ 	.word	0x00033410
        /*01b8*/ 	.short	0x0100
        /*01ba*/ 	.byte	0x05
	.zero		1


	//   ....[7]....
        /*01bc*/ 	.word	0x000003a0
        /*01c0*/ 	.word	0x000000ff
        /*01c4*/ 	.word	0x00033440
        /*01c8*/ 	.short	0x0100
        /*01ca*/ 	.byte	0x05
	.zero		1


	//   ....[8]....
        /*01cc*/ 	.word	0x000003b0
        /*01d0*/ 	.word	0x000000ff
        /*01d4*/ 	.word	0x00033470
        /*01d8*/ 	.short	0x0100
        /*01da*/ 	.byte	0x05
	.zero		1


	//   ....[9]....
        /*01dc*/ 	.word	0x000003c0
        /*01e0*/ 	.word	0x000000ff
        /*01e4*/ 	.word	0x00033418
        /*01e8*/ 	.short	0x0100
        /*01ea*/ 	.byte	0x05
	.zero		1


	//   ....[10]....
        /*01ec*/ 	.word	0x000003d0
        /*01f0*/ 	.word	0x000000ff
        /*01f4*/ 	.word	0x00033448
        /*01f8*/ 	.short	0x0100
        /*01fa*/ 	.byte	0x05
	.zero		1


	//   ....[11]....
        /*01fc*/ 	.word	0x000003e0
        /*0200*/ 	.word	0x000000ff
        /*0204*/ 	.word	0x00033478
        /*0208*/ 	.short	0x0100
        /*020a*/ 	.byte	0x05
	.zero		1


	//   ....[12]....
        /*020c*/ 	.word	0x000003f0
        /*0210*/ 	.word	0x000000ff
        /*0214*/ 	.word	0x00033420
        /*0218*/ 	.short	0x0100
        /*021a*/ 	.byte	0x05
	.zero		1


	//   ....[13]....
        /*021c*/ 	.word	0x00000400
        /*0220*/ 	.word	0x000000ff
        /*0224*/ 	.word	0x00033450
        /*0228*/ 	.short	0x0100
        /*022a*/ 	.byte	0x05
	.zero		1


	//   ....[14]....
        /*022c*/ 	.word	0x00000410
        /*0230*/ 	.word	0x000000ff
        /*0234*/ 	.word	0x00033480
        /*0238*/ 	.short	0x0100
        /*023a*/ 	.byte	0x05
	.zero		1


	//   ....[15]....
        /*023c*/ 	.word	0x00000420
        /*0240*/ 	.word	0x000000ff
        /*0244*/ 	.word	0x00033428
        /*0248*/ 	.short	0x0100
        /*024a*/ 	.byte	0x05
	.zero		1


	//   ....[16]....
        /*024c*/ 	.word	0x00000430
        /*0250*/ 	.word	0x000000ff
        /*0254*/ 	.word	0x00033458
        /*0258*/ 	.short	0x0100
        /*025a*/ 	.byte	0x05
	.zero		1


	//   ....[17]....
        /*025c*/ 	.word	0x00000440
        /*0260*/ 	.word	0x000000ff
        /*0264*/ 	.word	0x00033488
        /*0268*/ 	.short	0x0100
        /*026a*/ 	.byte	0x05
	.zero		1


	//   ....[18]....
        /*026c*/ 	.word	0x00000450
        /*0270*/ 	.word	0x000000ff
        /*0274*/ 	.word	0x00033490
        /*0278*/ 	.short	0x0100
        /*027a*/ 	.byte	0x05
	.zero		1


	//   ....[19]....
        /*027c*/ 	.word	0x00000460
        /*0280*/ 	.word	0x000000ff
        /*0284*/ 	.word	0x000334a0
        /*0288*/ 	.short	0x0100
        /*028a*/ 	.byte	0x05
	.zero		1


	//   ....[20]....
        /*028c*/ 	.word	0x00000470
        /*0290*/ 	.word	0x000000ff
        /*0294*/ 	.word	0x00033498
        /*0298*/ 	.short	0x0100
        /*029a*/ 	.byte	0x05
	.zero		1


	//   ....[21]....
        /*029c*/ 	.word	0x00000480
        /*02a0*/ 	.word	0x000000ff
        /*02a4*/ 	.word	0x000334a8
        /*02a8*/ 	.short	0x0100
        /*02aa*/ 	.byte	0x05
	.zero		1


	//   ....[22]....
        /*02ac*/ 	.word	0x00000750
        /*02b0*/ 	.word	0x00000003
        /*02b4*/ 	.word	0x00000000
        /*02b8*/ 	.short	0x010a
        /*02ba*/ 	.byte	0xff
	.zero		1


	//   ....[23]....
        /*02bc*/ 	.word	0x00000770
        /*02c0*/ 	.word	0x00000003
        /*02c4*/ 	.word	0x00000000
        /*02c8*/ 	.short	0x010a
        /*02ca*/ 	.byte	0xff
	.zero		1


	//   ....[24]....
        /*02cc*/ 	.word	0x00000950
        /*02d0*/ 	.word	0x00000007
        /*02d4*/ 	.word	0x00000000
        /*02d8*/ 	.short	0x010a
        /*02da*/ 	.byte	0xff
	.zero		1


	//   ....[25]....
        /*02dc*/ 	.word	0x00000970
        /*02e0*/ 	.word	0x00000007
        /*02e4*/ 	.word	0x00000000
        /*02e8*/ 	.short	0x010a
        /*02ea*/ 	.byte	0xff
	.zero		1


	//   ....[26]....
        /*02ec*/ 	.word	0x00000a60
        /*02f0*/ 	.word	0x00000007
        /*02f4*/ 	.word	0x00000000
        /*02f8*/ 	.short	0x0101
        /*02fa*/ 	.byte	0xff
	.zero		1


	//   ....[27]....
        /*02fc*/ 	.word	0x00000eb0
        /*0300*/ 	.word	0x00000002
        /*0304*/ 	.word	0x00033400
        /*0308*/ 	.short	0x010a
        /*030a*/ 	.byte	0xff
	.zero		1


	//   ....[28]....
        /*030c*/ 	.word	0x00001240
        /*0310*/ 	.word	0x00000002
        /*0314*/ 	.word	0x00000000
        /*0318*/ 	.short	0x0101
        /*031a*/ 	.byte	0xff
	.zero		1


	//   ....[29]....
        /*031c*/ 	.word	0x00001580
        /*0320*/ 	.word	0x00000004
        /*0324*/ 	.word	0x000334a0
        /*0328*/ 	.short	0x010a
        /*032a*/ 	.byte	0x09
	.zero		1


	//   ....[30]....
        /*032c*/ 	.word	0x00001620
        /*0330*/ 	.word	0x000000ff
        /*0334*/ 	.word	0x00033460
        /*0338*/ 	.short	0x010a
        /*033a*/ 	.byte	0x0b
	.zero		1


	//   ....[31]....
        /*033c*/ 	.word	0x00001a00
        /*0340*/ 	.word	0x000000ff
        /*0344*/ 	.word	0x00033460
        /*0348*/ 	.short	0x010a
        /*034a*/ 	.byte	0x0e
	.zero		1


	//   ....[32]....
        /*034c*/ 	.word	0x00001dd0
        /*0350*/ 	.word	0x00000002
        /*0354*/ 	.word	0x000334a0
        /*0358*/ 	.short	0x010a
        /*035a*/ 	.byte	0xff
	.zero		1


	//   ....[33]....
        /*035c*/ 	.word	0x00002100
        /*0360*/ 	.word	0x00000011
        /*0364*/ 	.word	0x00000030
        /*0368*/ 	.short	0x010a
        /*036a*/ 	.byte	0xff
	.zero		1


	//   ....[34]....
        /*036c*/ 	.word	0x000024d0
        /*0370*/ 	.word	0x0000001c
        /*0374*/ 	.word	0x00000030
        /*0378*/ 	.short	0x010a
        /*037a*/ 	.byte	0xff
	.zero		1


	//   ....[35]....
        /*037c*/ 	.word	0x00002710
        /*0380*/ 	.word	0x0000001a
        /*0384*/ 	.word	0x00000030
        /*0388*/ 	.short	0x010a
        /*038a*/ 	.byte	0xff
	.zero		1


	//   ....[36]....
        /*038c*/ 	.word	0x000028c0
        /*0390*/ 	.word	0x0000001c
        /*0394*/ 	.word	0x00000030
        /*0398*/ 	.short	0x010a
        /*039a*/ 	.byte	0xff
	.zero		1


	//   ....[37]....
        /*039c*/ 	.word	0x00002e30
        /*03a0*/ 	.word	0x00000002
        /*03a4*/ 	.word	0x00033490
        /*03a8*/ 	.short	0x010a
        /*03aa*/ 	.byte	0xff
	.zero		1


	//   ....[38]....
        /*03ac*/ 	.word	0x000045f0
        /*03b0*/ 	.word	0x00000002
        /*03b4*/ 	.word	0x00000000
        /*03b8*/ 	.short	0x0101
        /*03ba*/ 	.byte	0xff
	.zero		1


	//   ....[39]....
        /*03bc*/ 	.word	0x00004960
        /*03c0*/ 	.word	0x00000003
        /*03c4*/ 	.word	0x00000000
        /*03c8*/ 	.short	0x010a
        /*03ca*/ 	.byte	0xff
	.zero		1


	//   ....[40]....
        /*03cc*/ 	.word	0x000049c0
        /*03d0*/ 	.word	0x00000007
        /*03d4*/ 	.word	0x00000000
        /*03d8*/ 	.short	0x010a
        /*03da*/ 	.byte	0xff
	.zero		1


	//   ....[41]....
        /*03dc*/ 	.word	0x00004a20
        /*03e0*/ 	.word	0x00000002
        /*03e4*/ 	.word	0x00033400
        /*03e8*/ 	.short	0x010a
        /*03ea*/ 	.byte	0xff
	.zero		1


	//   ....[42]....
        /*03ec*/ 	.word	0x00004aa0
        /*03f0*/ 	.word	0x00000004
        /*03f4*/ 	.word	0x000334a0
        /*03f8*/ 	.short	0x010a
        /*03fa*/ 	.byte	0xff
	.zero		1


	//   ....[43]....
        /*03fc*/ 	.word	0x00004b10
        /*0400*/ 	.word	0x00000005
        /*0404*/ 	.word	0x00033460
        /*0408*/ 	.short	0x010a
        /*040a*/ 	.byte	0xff
	.zero		1


	//   ....[44]....
        /*040c*/ 	.word	0x00004b80
        /*0410*/ 	.word	0x00000005
        /*0414*/ 	.word	0x00033460
        /*0418*/ 	.short	0x010a
        /*041a*/ 	.byte	0xff
	.zero		1


	//   ....[45]....
        /*041c*/ 	.word	0x00004bf0
        /*0420*/ 	.word	0x00000011
        /*0424*/ 	.word	0x00000030
        /*0428*/ 	.short	0x010a
        /*042a*/ 	.byte	0xff
	.zero		1


	//   ....[46]....
        /*042c*/ 	.word	0x00004c60
        /*0430*/ 	.word	0x0000001c
        /*0434*/ 	.word	0x00000030
        /*0438*/ 	.short	0x010a
        /*043a*/ 	.byte	0xff
	.zero		1


	//   ....[47]....
        /*043c*/ 	.word	0x00004cd0
        /*0440*/ 	.word	0x0000001a
        /*0444*/ 	.word	0x00000030
        /*0448*/ 	.short	0x010a
        /*044a*/ 	.byte	0xff
	.zero		1


	//   ....[48]....
        /*044c*/ 	.word	0x00004d40
        /*0450*/ 	.word	0x0000001c
        /*0454*/ 	.word	0x00000030
        /*0458*/ 	.short	0x010a
        /*045a*/ 	.byte	0xff
	.zero		1


	//   ....[49]....
        /*045c*/ 	.word	0x00004da0
        /*0460*/ 	.word	0x00000002
        /*0464*/ 	.word	0x00033490
        /*0468*/ 	.short	0x010a
        /*046a*/ 	.byte	0xff
	.zero		1


	//----- nvinfo : EIATTR_NUM_MBARRIERS
	.align		4
.L_59:
        /*046c*/ 	.byte	0x03, 0x38
        /*046e*/ 	.short	0x0016


	//----- nvinfo : EIATTR_EXIT_INSTR_OFFSETS
	.align		4
        /*0470*/ 	.byte	0x04, 0x1c
        /*0472*/ 	.short	(.L_61 - .L_60)


	//   ....[0]....
.L_60:
        /*0474*/ 	.word	0x00000cc0


	//   ....[1]....
        /*0478*/ 	.word	0x000012a0


	//   ....[2]....
        /*047c*/ 	.word	0x00001d50


	//   ....[3]....
        /*0480*/ 	.word	0x00001e00


	//   ....[4]....
        /*0484*/ 	.word	0x00001e60


	//   ....[5]....
        /*0488*/ 	.word	0x00002ae0


	//   ....[6]....
        /*048c*/ 	.word	0x00002b40


	//   ....[7]....
        /*0490*/ 	.word	0x00004750


	//   ....[8]....
        /*0494*/ 	.word	0x00004940


	//----- nvinfo : EIATTR_MAX_THREADS
	.align		4
.L_61:
        /*0498*/ 	.byte	0x04, 0x05
        /*049a*/ 	.short	(.L_63 - .L_62)
.L_62:
        /*049c*/ 	.word	0x00000100
        /*04a0*/ 	.word	0x00000001
        /*04a4*/ 	.word	0x00000001


	//----- nvinfo : EIATTR_CRS_STACK_SIZE
	.align		4
.L_63:
        /*04a8*/ 	.byte	0x04, 0x1e
        /*04aa*/ 	.short	(.L_65 - .L_64)
.L_64:
        /*04ac*/ 	.word	0x00000000


	//----- nvinfo : EIATTR_CBANK_PARAM_SIZE
	.align		4
.L_65:
        /*04b0*/ 	.byte	0x03, 0x19
        /*04b2*/ 	.short	0x02c0


	//----- nvinfo : EIATTR_PARAM_CBANK
	.align		4
        /*04b4*/ 	.byte	0x04, 0x0a
        /*04b6*/ 	.short	(.L_67 - .L_66)
	.align		4
.L_66:
        /*04b8*/ 	.word	index@(.nv.constant0._ZN9deep_gemm24sm100_fp8_gemm_1d1d_implILN4cute4UMMA5MajorE0ELS3_0ELj0ELj4096ELj7168ELj128ELj224ELj128ELj1ELj128ELj128ELj64ELj6ELj128ELj128ELj2ELb0ELj138ELNS_8GemmTypeE0ELb0EN7cutlass10bfloat16_tENS_16EpilogueIdentityEEEvPijjj14CUtensorMap_stS9_S9_S9_S9_)
        /*04bc*/ 	.short	0x0380
        /*04be*/ 	.short	0x02c0


	//----- nvinfo : EIATTR_SW_WAR
	.align		4
.L_67:
        /*04c0*/ 	.byte	0x04, 0x36
        /*04c2*/ 	.short	(.L_69 - .L_68)
.L_68:
        /*04c4*/ 	.word	0x00000008
.L_69:


//--------------------- .nv.compat                --------------------------
	.section	.nv.compat,"",@"SHT_CUDA_COMPAT_INFO"
	.align	4
        /*0000*/ 	.byte	0x02, 0x02, 0x02, 0x00, 0x02, 0x05, 0x05, 0x00, 0x02, 0x03, 0x01, 0x00, 0x02, 0x06, 0x01, 0x00


//--------------------- .nv.callgraph             --------------------------
	.section	.nv.callgraph,"",@"SHT_CUDA_CALLGRAPH"
	.align	4
	.sectionentsize	8
	.align		4
        /*0000*/ 	.word	0x00000000
	.align		4
        /*0004*/ 	.word	0xffffffff
	.align		4
        /*0008*/ 	.word	0x00000000
	.align		4
        /*000c*/ 	.word	0xfffffffe
	.align		4
        /*0010*/ 	.word	0x00000000
	.align		4
        /*0014*/ 	.word	0xfffffffd
	.align		4
        /*0018*/ 	.word	0x00000000
	.align		4
        /*001c*/ 	.word	0xfffffffc


//--------------------- .nv.constant4             --------------------------
	.section	.nv.constant4,"a",@progbits
	.align	8
	.align		8
.nv.constant4:
        /*0000*/ 	.dword	_ZN47_INTERNAL_9939bad2_9_kernel_cu_4eaaf252_28953574cuda3std3__45__cpo5beginE
	.align		8
        /*0008*/ 	.dword	_ZN47_INTERNAL_9939bad2_9_kernel_cu_4eaaf252_28953574cuda3std3__45__cpo3endE
	.align		8
        /*0010*/ 	.dword	_ZN47_INTERNAL_9939bad2_9_kernel_cu_4eaaf252_28953574cuda3std3__45__cpo6cbeginE
	.align		8
        /*0018*/ 	.dword	_ZN47_INTERNAL_9939bad2_9_kernel_cu_4eaaf252_28953574cuda3std3__45__cpo4cendE
	.align		8
        /*0020*/ 	.dword	_ZN47_INTERNAL_9939bad2_9_kernel_cu_4eaaf252_28953574cuda3std3__449_GLOBAL__N__9939bad2_9_kernel_cu_4eaaf252_28953576ignoreE
	.align		8
        /*0028*/ 	.dword	_ZN47_INTERNAL_9939bad2_9_kernel_cu_4eaaf252_28953574cuda3std3__419piecewise_constructE
	.align		8
        /*0030*/ 	.dword	_ZN47_INTERNAL_9939bad2_9_kernel_cu_4eaaf252_28953574cuda3std3__48in_placeE
	.align		8
        /*0038*/ 	.dword	_ZN47_INTERNAL_9939bad2_9_kernel_cu_4eaaf252_28953574cuda3std6ranges3__45__cpo4swapE
	.align		8
        /*0040*/ 	.dword	_ZN47_INTERNAL_9939bad2_9_kernel_cu_4eaaf252_28953574cuda3std6ranges3__45__cpo9iter_moveE
	.align		8
        /*0048*/ 	.dword	_ZN47_INTERNAL_9939bad2_9_kernel_cu_4eaaf252_28953574cute7productE
	.align		8
        /*0050*/ 	.dword	_ZN47_INTERNAL_9939bad2_9_kernel_cu_4eaaf252_28953574cute1_E


//--------------------- .text._ZN9deep_gemm24sm100_fp8_gemm_1d1d_implILN4cute4UMMA5MajorE0ELS3_0ELj0ELj4096ELj7168ELj128ELj224ELj128ELj1ELj128ELj128ELj64ELj6ELj128ELj128ELj2ELb0ELj138ELNS_8GemmTypeE0ELb0EN7cutlass10bfloat16_tENS_16EpilogueIdentityEEEvPijjj14CUtensorMap_stS9_S9_S9_S9_ --------------------------
	.section	.text._ZN9deep_gemm24sm100_fp8_gemm_1d1d_implILN4cute4UMMA5MajorE0ELS3_0ELj0ELj4096ELj7168ELj128ELj224ELj128ELj1ELj128ELj128ELj64ELj6ELj128ELj128ELj2ELb0ELj138ELNS_8GemmTypeE0ELb0EN7cutlass10bfloat16_tENS_16EpilogueIdentityEEEvPijjj14CUtensorMap_stS9_S9_S9_S9_,"ax",@progbits
	.align	128
        .global         _ZN9deep_gemm24sm100_fp8_gemm_1d1d_implILN4cute4UMMA5MajorE0ELS3_0ELj0ELj4096ELj7168ELj128ELj224ELj128ELj1ELj128ELj128ELj64ELj6ELj128ELj128ELj2ELb0ELj138ELNS_8GemmTypeE0ELb0EN7cutlass10bfloat16_tENS_16EpilogueIdentityEEEvPijjj14CUtensorMap_stS9_S9_S9_S9_
        .type           _ZN9deep_gemm24sm100_fp8_gemm_1d1d_implILN4cute4UMMA5MajorE0ELS3_0ELj0ELj4096ELj7168ELj128ELj224ELj128ELj1ELj128ELj128ELj64ELj6ELj128ELj128ELj2ELb0ELj138ELNS_8GemmTypeE0ELb0EN7cutlass10bfloat16_tENS_16EpilogueIdentityEEEvPijjj14CUtensorMap_stS9_S9_S9_S9_,@function
        .size           _ZN9deep_gemm24sm100_fp8_gemm_1d1d_implILN4cute4UMMA5MajorE0ELS3_0ELj0ELj4096ELj7168ELj128ELj224ELj128ELj1ELj128ELj128ELj64ELj6ELj128ELj128ELj2ELb0ELj138ELNS_8GemmTypeE0ELb0EN7cutlass10bfloat16_tENS_16EpilogueIdentityEEEvPijjj14CUtensorMap_stS9_S9_S9_S9_,(.L_x_95 - _ZN9deep_gemm24sm100_fp8_gemm_1d1d_implILN4cute4UMMA5MajorE0ELS3_0ELj0ELj4096ELj7168ELj128ELj224ELj128ELj1ELj128ELj128ELj64ELj6ELj128ELj128ELj2ELb0ELj138ELNS_8GemmTypeE0ELb0EN7cutlass10bfloat16_tENS_16EpilogueIdentityEEEvPijjj14CUtensorMap_stS9_S9_S9_S9_)
        .other          _ZN9deep_gemm24sm100_fp8_gemm_1d1d_implILN4cute4UMMA5MajorE0ELS3_0ELj0ELj4096ELj7168ELj128ELj224ELj128ELj1ELj128ELj128ELj64ELj6ELj128ELj128ELj2ELb0ELj138ELNS_8GemmTypeE0ELb0EN7cutlass10bfloat16_tENS_16EpilogueIdentityEEEvPijjj14CUtensorMap_stS9_S9_S9_S9_,@"STO_CUDA_ENTRY STV_DEFAULT"
_ZN9deep_gemm24sm100_fp8_gemm_1d1d_implILN4cute4UMMA5MajorE0ELS3_0ELj0ELj4096ELj7168ELj128ELj224ELj128ELj1ELj128ELj128ELj64ELj6ELj128ELj128ELj2ELb0ELj138ELNS_8GemmTypeE0ELb0EN7cutlass10bfloat16_tENS_16EpilogueIdentityEEEvPijjj14CUtensorMap_stS9_S9_S9_S9_:
.text._ZN9deep_gemm24sm100_fp8_gemm_1d1d_implILN4cute4UMMA5MajorE0ELS3_0ELj0ELj4096ELj7168ELj128ELj224ELj128ELj1ELj128ELj128ELj64ELj6ELj128ELj128ELj2ELb0ELj138ELNS_8GemmTypeE0ELb0EN7cutlass10bfloat16_tENS_16EpilogueIdentityEEEvPijjj14CUtensorMap_stS9_S9_S9_S9_:
[----:B------:R-:W1:Y:S01]  /*0000*/  LDC R1, c[0x0][0x37c] ;  /* 0x0000df00ff017b82 */ /* 0x000e620000000800 */
[----:B------:R-:W2:Y:S02]  /*0010*/  S2R R0, SR_TID.X ;  /* 0x0000000000007919 */ /* 0x000ea40000002100 */
[----:B--2---:R-:W-:-:S05]  /*0020*/  SHF.R.U32.HI R0, RZ, 0x5, R0 ;  /* 0x00000005ff007819 */ /* 0x004fca0000011600 */
[----:B------:R-:W2:Y:S02]  /*0030*/  SHFL.IDX PT, R4, R0, RZ, 0x1f ;  /* 0x00001fff00047589 */ /* 0x000ea400000e0000 */
[----:B--2---:R-:W-:-:S13]  /*0040*/  ISETP.NE.AND P0, PT, R4, 0x2, PT ;  /* 0x000000020400780c */ /* 0x004fda0003f05270 */
[----:B-1----:R-:W-:Y:S05]  /*0050*/  @!P0 BRA `(.L_x_0) ;  /* 0x0000000400188947 */ /* 0x002fea0003800000 */
[----:B------:R-:W-:-:S13]  /*0060*/  ISETP.NE.AND P0, PT, R4, 0x1, PT ;  /* 0x000000010400780c */ /* 0x000fda0003f05270 */
[----:B------:R-:W-:Y:S05]  /*0070*/  @!P0 BRA `(.L_x_1) ;  /* 0x0000000000608947 */ /* 0x000fea0003800000 */
[----:B------:R-:W-:-:S13]  /*0080*/  ISETP.NE.AND P0, PT, R4, RZ, PT ;  /* 0x000000ff0400720c */ /* 0x000fda0003f05270 */
[----:B------:R-:W-:Y:S05]  /*0090*/  @P0 BRA `(.L_x_2) ;  /* 0x0000000800940947 */ /* 0x000fea0003800000 */
[----:B------:R-:W-:Y:S01]  /*00a0*/  ELECT P0, URZ, PT ;  /* 0x0000000000ff782f */ /* 0x000fe20003800000 */
[----:B------:R-:W-:-:S12]  /*00b0*/  BSSY.RECONVERGENT B0, `(.L_x_3) ;  /* 0x0000013000007945 */ /* 0x000fd80003800200 */
[----:B------:R-:W-:Y:S05]  /*00c0*/  @!P0 BRA `(.L_x_4) ;  /* 0x0000000000448947 */ /* 0x000fea0003800000 */
[----:B------:R-:W1:Y:S02]  /*00d0*/  LDCU.64 UR4, c[0x0][0x348] ;  /* 0x00006900ff0477ac */ /* 0x000e640008000a00 */
[----:B-1----:R-:W-:Y:S02]  /*00e0*/  UIADD3 UR12, UP4, UPT, UR4, 0x40, URZ ;  /* 0x00000040040c7890 */ /* 0x002fe4000ff9e0ff */
[----:B------:R-:W-:Y:S02]  /*00f0*/  UIADD3 UR10, UP3, UPT, UR4, 0xc0, URZ ;  /* 0x000000c0040a7890 */ /* 0x000fe4000ff7e0ff */
[----:B------:R-:W-:Y:S02]  /*0100*/  UIADD3 UR8, UP2, UPT, UR4, 0x140, URZ ;  /* 0x0000014004087890 */ /* 0x000fe4000ff5e0ff */
[----:B------:R-:W-:Y:S02]  /*0110*/  UIADD3 UR6, UP1, UPT, UR4, 0x1c0, URZ ;  /* 0x000001c004067890 */ /* 0x000fe4000ff3e0ff */
[----:B------:R-:W-:-:S02]  /*0120*/  UIADD3 UR4, UP0, UPT, UR4, 0x240, URZ ;  /* 0x0000024004047890 */ /* 0x000fc4000ff1e0ff */
[----:B------:R-:W-:Y:S02]  /*0130*/  UIADD3.X UR13, UPT, UPT, URZ, UR5, URZ, UP4, !UPT ;  /* 0x00000005ff0d7290 */ /* 0x000fe4000a7fe4ff */
[----:B------:R-:W-:Y:S02]  /*0140*/  UIADD3.X UR11, UPT, UPT, URZ, UR5, URZ, UP3, !UPT ;  /* 0x00000005ff0b7290 */ /* 0x000fe40009ffe4ff */
[----:B------:R-:W-:Y:S02]  /*0150*/  UIADD3.X UR9, UPT, UPT, URZ, UR5, URZ, UP2, !UPT ;  /* 0x00000005ff097290 */ /* 0x000fe400097fe4ff */
[----:B------:R-:W-:Y:S02]  /*0160*/  UIADD3.X UR7, UPT, UPT, URZ, UR5, URZ, UP1, !UPT ;  /* 0x00000005ff077290 */ /* 0x000fe40008ffe4ff */
[----:B------:R-:W-:Y:S01]  /*0170*/  UIADD3.X UR5, UPT, UPT, URZ, UR5, URZ, UP0, !UPT ;  /* 0x00000005ff057290 */ /* 0x000fe200087fe4ff */
[----:B------:R1:W-:Y:S02]  /*0180*/  UTMACCTL.PF [UR12] ;  /* 0x000000000c0079b9 */ /* 0x0003e40008040000 */
[----:B------:R1:W-:Y:S02]  /*0190*/  UTMACCTL.PF [UR10] ;  /* 0x000000000a0079b9 */ /* 0x0003e40008040000 */
[----:B------:R1:W-:Y:S02]  /*01a0*/  UTMACCTL.PF [UR8] ;  /* 0x00000000080079b9 */ /* 0x0003e40008040000 */
[----:B------:R1:W-:Y:S02]  /*01b0*/  UTMACCTL.PF [UR6] ;  /* 0x00000000060079b9 */ /* 0x0003e40008040000 */
[----:B------:R1:W-:Y:S02]  /*01c0*/  UTMACCTL.PF [UR4] ;  /* 0x00000000040079b9 */ /* 0x0003e40008040000 */
[----:B-1----:R-:W-:Y:S01]  /*01d0*/  NOP ;  /* 0x0000000000007918 */ /* 0x002fe20000000000 */
.L_x_4:
[----:B------:R-:W-:Y:S05]  /*01e0*/  BSYNC.RECONVERGENT B0 ;  /* 0x0000000000007941 */ /* 0x000fea0003800200 */
.L_x_3:
[----:B------:R-:W-:Y:S05]  /*01f0*/  BRA `(.L_x_2) ;  /* 0x00000008003c7947 */ /* 0x000fea0003800000 */
.L_x_1:
[----:B------:R-:W-:Y:S01]  /*0200*/  ELECT P0, URZ, PT ;  /* 0x0000000000ff782f */ /* 0x000fe20003800000 */
[----:B------:R-:W-:-:S12]  /*0210*/  BSSY.RECONVERGENT B0, `(.L_x_5) ;  /* 0x0000029000007945 */ /* 0x000fd80003800200 */
[----:B------:R-:W-:Y:S05]  /*0220*/  @!P0 BRA `(.L_x_6) ;  /* 0x00000000009c8947 */ /* 0x000fea0003800000 */
[----:B------:R-:W1:Y:S01]  /*0230*/  S2UR UR5, SR_CgaCtaId ;  /* 0x00000000000579c3 */ /* 0x000e620000008800 */
[----:B------:R-:W-:Y:S01]  /*0240*/  UMOV UR7, 0x400 ;  /* 0x0000040000077882 */ /* 0x000fe20000000000 */
[----:B------:R-:W-:Y:S01]  /*0250*/  UMOV UR6, 0x1 ;  /* 0x0000000100067882 */ /* 0x000fe20000000000 */
[----:B------:R-:W-:Y:S02]  /*0260*/  UMOV UR4, 0x40 ;  /* 0x0000004000047882 */ /* 0x000fe40000000000 */
[----:B------:R-:W-:-:S04]  /*0270*/  UIADD3 UR8, UPT, UPT, -UR4, 0x100000, URZ ;  /* 0x0010000004087890 */ /* 0x000fc8000fffe1ff */
[----:B------:R-:W-:Y:S02]  /*0280*/  USHF.L.U32 UR9, UR8, 0xb, URZ ;  /* 0x0000000b08097899 */ /* 0x000fe400080006ff */
[----:B------:R-:W-:Y:S01]  /*0290*/  USHF.L.U32 UR8, UR8, 0x1, URZ ;  /* 0x0000000108087899 */ /* 0x000fe200080006ff */
[----:B------:R-:W-:Y:S02]  /*02a0*/  UMOV UR4, 0x100 ;  /* 0x0000010000047882 */ /* 0x000fe40000000000 */
[----:B------:R-:W-:-:S04]  /*02b0*/  UIADD3 UR10, UPT, UPT, -UR4, 0x100000, URZ ;  /* 0x00100000040a7890 */ /* 0x000fc8000fffe1ff */
[----:B------:R-:W-:Y:S02]  /*02c0*/  USHF.L.U32 UR11, UR10, 0xb, URZ ;  /* 0x0000000b0a0b7899 */ /* 0x000fe400080006ff */
[----:B------:R-:W-:Y:S02]  /*02d0*/  USHF.L.U32 UR10, UR10, 0x1, URZ ;  /* 0x000000010a0a7899 */ /* 0x000fe400080006ff */
[----:B-1----:R-:W-:Y:S02]  /*02e0*/  ULEA UR5, UR5, UR7, 0x18 ;  /* 0x0000000705057291 */ /* 0x002fe4000f8ec0ff */
[----:B------:R-:W-:-:S04]  /*02f0*/  UIADD3 UR6, UPT, UPT, -UR6, 0x100000, URZ ;  /* 0x0010000006067890 */ /* 0x000fc8000fffe1ff */
[----:B------:R-:W-:Y:S02]  /*0300*/  USHF.L.U32 UR7, UR6, 0xb, URZ ;  /* 0x0000000b06077899 */ /* 0x000fe400080006ff */
[----:B------:R-:W-:Y:S01]  /*0310*/  USHF.L.U32 UR6, UR6, 0x1, URZ ;  /* 0x0000000106067899 */ /* 0x000fe200080006ff */
[----:B------:R-:W1:Y:S11]  /*0320*/  FENCE.VIEW.ASYNC.S ;  /* 0x00000000000073c6 */ /* 0x000e760000000000 */
[----:B-1----:R1:W2:Y:S01]  /*0330*/  SYNCS.EXCH.64 URZ, [UR5+0x33400], UR6 ;  /* 0x0334000605ff75b2 */ /* 0x0022a20008000100 */
[----:B------:R1:W3:Y:S01]  /*0340*/  SYNCS.EXCH.64 URZ, [UR5+0x33430], UR6 ;  /* 0x0334300605ff75b2 */ /* 0x0002e20008000100 */
[----:B------:R1:W4:Y:S01]  /*0350*/  SYNCS.EXCH.64 URZ, [UR5+0x33460], UR8 ;  /* 0x0334600805ff75b2 */ /* 0x0003220008000100 */
[----:B------:R1:W5:Y:S01]  /*0360*/  SYNCS.EXCH.64 URZ, [UR5+0x33408], UR6 ;  /* 0x0334080605ff75b2 */ /* 0x0003620008000100 */
[----:B------:R1:W1:Y:S01]  /*0370*/  SYNCS.EXCH.64 URZ, [UR5+0x33438], UR6 ;  /* 0x0334380605ff75b2 */ /* 0x0002620008000100 */
        /* <DEDUP_REMOVED lines=17> */
[----:B------:R-:W-:Y:S01]  /*0490*/  NOP ;  /* 0x0000000000007918 */ /* 0x000fe20000000000 */
.L_x_6:
[----:B-1----:R-:W-:Y:S05]  /*04a0*/  BSYNC.RECONVERGENT B0 ;  /* 0x0000000000007941 */ /* 0x002fea0003800200 */
.L_x_5:
[----:B------:R-:W-:Y:S05]  /*04b0*/  BRA `(.L_x_2) ;  /* 0x00000004008c7947 */ /* 0x000fea0003800000 */
.L_x_0:
[----:B------:R-:W1:Y:S01]  /*04c0*/  S2R R5, SR_CgaCtaId ;  /* 0x0000000000057919 */ /* 0x000e620000008800 */
[----:B------:R-:W-:Y:S01]  /*04d0*/  NOP ;  /* 0x0000000000007918 */ /* 0x000fe20000000000 */
[----:B------:R-:W-:-:S04]  /*04e0*/  MOV R2, 0x40 ;  /* 0x0000004000027802 */ /* 0x000fc80000000f00 */
[----:B-1----:R-:W-:-:S05]  /*04f0*/  LEA R2, R5, R2, 0x18 ;  /* 0x0000000205027211 */ /* 0x002fca00078ec0ff */
[----:B------:R-:W1:Y:S02]  /*0500*/  LDS.U8 R0, [R2] ;  /* 0x0000000002007984 */ /* 0x000e640000000000 */
[----:B-1----:R-:W-:Y:S02]  /*0510*/  ISETP.NE.AND P0, PT, R0, RZ, PT ;  /* 0x000000ff0000720c */ /* 0x002fe40003f05270 */
[----:B------:R-:W-:-:S04]  /*0520*/  MOV R0, 0x400 ;  /* 0x0000040000007802 */ /* 0x000fc80000000f00 */
[----:B------:R-:W-:-:S07]  /*0530*/  LEA R0, R5, R0, 0x18 ;  /* 0x0000000005007211 */ /* 0x000fce00078ec0ff */
[----:B------:R-:W-:Y:S05]  /*0540*/  @P0 BRA `(.L_x_7) ;  /* 0x0000000400500947 */ /* 0x000fea0003800000 */
[C---:B------:R-:W-:Y:S02]  /*0550*/  LOP3.LUT R2, R5.reuse, 0x1, RZ, 0xc0, !PT ;  /* 0x0000000105027812 */ /* 0x040fe400078ec0ff */
[----:B------:R-:W-:Y:S02]  /*0560*/  LOP3.LUT R12, R5, 0x1, RZ, 0x3c, !PT ;  /* 0x00000001050c7812 */ /* 0x000fe400078e3cff */
[----:B------:R-:W-:-:S13]  /*0570*/  ISETP.NE.U32.AND P1, PT, R2, 0x1, PT ;  /* 0x000000010200780c */ /* 0x000fda0003f25070 */
[----:B------:R-:W-:Y:S05]  /*0580*/  @!P1 BRA `(.L_x_8) ;  /* 0x0000000000c49947 */ /* 0x000fea0003800000 */
[----:B------:R-:W-:Y:S01]  /*0590*/  ELECT P0, URZ, PT ;  /* 0x0000000000ff782f */ /* 0x000fe20003800000 */
[----:B------:R-:W-:-:S12]  /*05a0*/  BSSY B0, `(.L_x_8) ;  /* 0x000002f000007945 */ /* 0x000fd80003800000 */
[----:B------:R-:W-:Y:S05]  /*05b0*/  @!P0 BRA `(.L_x_9) ;  /* 0x0000000000b48947 */ /* 0x000fea0003800000 */
[----:B------:R-:W-:-:S05]  /*05c0*/  UMOV UR4, 0x10 ;  /* 0x0000001000047882 */ /* 0x000fca0000000000 */
[----:B------:R-:W-:Y:S04]  /*05d0*/  DEPBAR.LE SB1, 0x36 ;  /* 0x00009d800000791a */ /* 0x000fe80000000000 */
[----:B------:R-:W1:Y:S02]  /*05e0*/  UTCATOMSWS.2CTA.FIND_AND_SET.ALIGN UP0, UR4, UR4 ;  /* 0x00000004000475e3 */ /* 0x000e640008200800 */
[----:B-1----:R-:W-:Y:S01]  /*05f0*/  PLOP3.LUT P0, PT, PT, PT, UP0, 0x80, 0x8 ;  /* 0x000000000008781c */ /* 0x002fe20003f0f008 */
[----:B------:R-:W-:-:S03]  /*0600*/  IMAD.U32 R10, RZ, RZ, UR4 ;  /* 0x00000004ff0a7e24 */ /* 0x000fc6000f8e00ff */
[----:B------:R-:W-:-:S04]  /*0610*/  SEL R2, RZ, 0xffffffff, !P0 ;  /* 0xffffffffff027807 */ /* 0x000fc80004000000 */
[----:B------:R-:W-:-:S13]  /*0620*/  ISETP.NE.AND P0, PT, R2, RZ, PT ;  /* 0x000000ff0200720c */ /* 0x000fda0003f05270 */
[----:B------:R-:W-:Y:S05]  /*0630*/  @P0 BRA `(.L_x_10) ;  /* 0x0000000000240947 */ /* 0x000fea0003800000 */
.L_x_11:
[----:B------:R-:W-:Y:S05]  /*0640*/  NANOSLEEP 0x64 ;  /* 0x000000640000795d */ /* 0x000fea0003800000 */
[----:B------:R-:W-:-:S05]  /*0650*/  UMOV UR4, 0x10 ;  /* 0x0000001000047882 */ /* 0x000fca0000000000 */
[----:B------:R-:W-:Y:S04]  /*0660*/  DEPBAR.LE SB1, 0x36 ;  /* 0x00009d800000791a */ /* 0x000fe80000000000 */
[----:B------:R-:W1:Y:S02]  /*0670*/  UTCATOMSWS.2CTA.FIND_AND_SET.ALIGN UP0, UR4, UR4 ;  /* 0x00000004000475e3 */ /* 0x000e640008200800 */
[----:B-1----:R-:W-:Y:S01]  /*0680*/  PLOP3.LUT P0, PT, PT, PT, UP0, 0x80, 0x8 ;  /* 0x000000000008781c */ /* 0x002fe20003f0f008 */
[----:B------:R-:W-:-:S03]  /*0690*/  IMAD.U32 R10, RZ, RZ, UR4 ;  /* 0x00000004ff0a7e24 */ /* 0x000fc6000f8e00ff */
[----:B------:R-:W-:-:S04]  /*06a0*/  SEL R2, RZ, 0xffffffff, !P0 ;  /* 0xffffffffff027807 */ /* 0x000fc80004000000 */
[----:B------:R-:W-:-:S13]  /*06b0*/  ISETP.NE.AND P0, PT, R2, RZ, PT ;  /* 0x000000ff0200720c */ /* 0x000fda0003f05270 */
[----:B------:R-:W-:Y:S05]  /*06c0*/  @!P0 BRA `(.L_x_11) ;  /* 0xfffffffc00dc8947 */ /* 0x000fea000383ffff */
.L_x_10:
[----:B------:R-:W-:Y:S01]  /*06d0*/  MOV R2, 0x60 ;  /* 0x0000006000027802 */ /* 0x000fe20000000f00 */
[----:B------:R-:W-:Y:S02]  /*06e0*/  VIADD R9, R0, 0x334b0 ;  /* 0x000334b000097836 */ /* 0x000fe40000000000 */
[----:B------:R-:W-:Y:S01]  /*06f0*/  IMAD.MOV.U32 R8, RZ, RZ, 0x4 ;  /* 0x00000004ff087424 */ /* 0x000fe200078e00ff */
[----:B------:R-:W-:Y:S02]  /*0700*/  LEA R13, R5, R2, 0x18 ;  /* 0x00000002050d7211 */ /* 0x000fe400078ec0ff */
[----:B------:R-:W-:-:S03]  /*0710*/  MOV R2, 0x58 ;  /* 0x0000005800027802 */ /* 0x000fc60000000f00 */
[----:B------:R-:W1:Y:S01]  /*0720*/  LDS R6, [R13] ;  /* 0x000000000d067984 */ /* 0x000e620000000800 */
[----:B------:R-:W-:Y:S01]  /*0730*/  LEA R3, R5, R2, 0x18 ;  /* 0x0000000205037211 */ /* 0x000fe200078ec0ff */
[----:B-1----:R-:W-:-:S04]  /*0740*/  IMAD.U32 R6, R6, -0x80000000, RZ ;  /* 0x8000000006067824 */ /* 0x002fc800078e00ff */
[----:B------:R-:W1:Y:S02]  /*0750*/  SYNCS.PHASECHK.TRANS64.TRYWAIT P0, [R3+URZ], R6 ;  /* 0x00000006030075a7 */ /* 0x000e6400080011ff */
[----:B-1----:R-:W-:Y:S05]  /*0760*/  @P0 BRA `(.L_x_12) ;  /* 0x0000000000080947 */ /* 0x002fea0003800000 */
[----:B------:R-:W1:Y:S02]  /*0770*/  SYNCS.PHASECHK.TRANS64.TRYWAIT P0, [R3+URZ], R6 ;  /* 0x00000006030075a7 */ /* 0x000e6400080011ff */
[----:B-1----:R-:W-:Y:S05]  /*0780*/  @!P0 BRA `(.L_x_13) ;  /* 0x0000004000708947 */ /* 0x002fea0003800000 */
.L_x_12:
[----:B-1----:R-:W-:Y:S01]  /*0790*/  PRMT R3, R12, 0x654, R3 ;  /* 0x000006540c037816 */ /* 0x002fe20000000003 */
[----:B------:R-:W-:Y:S01]  /*07a0*/  IMAD.SHL.U32 R11, R10, 0x20, RZ ;  /* 0x000000200a0b7824 */ /* 0x000fe200078e00ff */
[----:B------:R-:W-:Y:S01]  /*07b0*/  PRMT R2, R12, 0x654, R9 ;  /* 0x000006540c027816 */ /* 0x000fe20000000009 */
[----:B------:R-:W-:Y:S01]  /*07c0*/  IMAD.MOV.U32 R7, RZ, RZ, 0xffff ;  /* 0x0000ffffff077424 */ /* 0x000fe200078e00ff */
[----:B------:R1:W-:Y:S01]  /*07d0*/  SYNCS.ARRIVE.TRANS64.RED RZ, [R3+URZ], R8 ;  /* 0x0000000803ff79a7 */ /* 0x0003e200080004ff */
[----:B------:R-:W-:Y:S01]  /*07e0*/  IMAD.MOV.U32 R6, RZ, RZ, 0x1 ;  /* 0x00000001ff067424 */ /* 0x000fe200078e00ff */
[----:B------:R2:W-:Y:S01]  /*07f0*/  STS [R0+0x334b0], R11 ;  /* 0x0334b00b00007388 */ /* 0x0005e20000000800 */
[----:B------:R-:W-:Y:S01]  /*0800*/  VIADD R9, R10, 0x10 ;  /* 0x000000100a097836 */ /* 0x000fe20000000000 */
[----:B------:R-:W-:Y:S02]  /*0810*/  SHF.L.U32 R7, R7, R10, RZ ;  /* 0x0000000a07077219 */ /* 0x000fe400000006ff */
[----:B------:R2:W-:Y:S01]  /*0820*/  STAS [R2.64], R10 ;  /* 0x0000000a02007dbd */ /* 0x0005e2000c0008ff */
[----:B------:R-:W-:-:S04]  /*0830*/  MOV R14, 0x50 ;  /* 0x00000050000e7802 */ /* 0x000fc80000000f00 */
[----:B------:R-:W-:Y:S02]  /*0840*/  LEA R14, R5, R14, 0x18 ;  /* 0x0000000e050e7211 */ /* 0x000fe400078ec0ff */
[----:B-1----:R-:W-:-:S04]  /*0850*/  SHF.L.U32 R8, R6, R9, RZ ;  /* 0x0000000906087219 */ /* 0x002fc800000006ff */
[----:B------:R-:W-:-:S05]  /*0860*/  LOP3.LUT R7, R8, R7, RZ, 0xfc, !PT ;  /* 0x0000000708077212 */ /* 0x000fca00078efcff */
[----:B------:R2:W-:Y:S04]  /*0870*/  ATOMS.OR RZ, [R14], R7 ;  /* 0x000000070eff738c */ /* 0x0005e80003000000 */
[----:B------:R2:W-:Y:S02]  /*0880*/  ATOMS.XOR RZ, [R13], R6 ;  /* 0x000000060dff738c */ /* 0x0005e40003800000 */
.L_x_9:
[----:B------:R-:W-:Y:S05]  /*0890*/  BSYNC B0 ;  /* 0x0000000000007941 */ /* 0x000fea0003800000 */
.L_x_8:
[----:B------:R-:W-:Y:S05]  /*08a0*/  @P1 BRA `(.L_x_14) ;  /* 0x0000000000881947 */ /* 0x000fea0003800000 */
[----:B------:R-:W-:Y:S05]  /*08b0*/  WARPSYNC.ALL ;  /* 0x0000000000007948 */ /* 0x000fea0003800000 */
[----:B------:R-:W-:Y:S01]  /*08c0*/  NOP ;  /* 0x0000000000007918 */ /* 0x000fe20000000000 */
[----:B------:R-:W-:-:S13]  /*08d0*/  ELECT P0, URZ, PT ;  /* 0x0000000000ff782f */ /* 0x000fda0003800000 */
[----:B------:R-:W-:Y:S05]  /*08e0*/  @!P0 BRA `(.L_x_14) ;  /* 0x0000000000788947 */ /* 0x000fea0003800000 */
[----:B--2---:R-:W-:Y:S02]  /*08f0*/  MOV R2, 0x60 ;  /* 0x0000006000027802 */ /* 0x004fe40000000f00 */
[----:B------:R-:W-:Y:S02]  /*0900*/  MOV R6, 0x58 ;  /* 0x0000005800067802 */ /* 0x000fe40000000f00 */
[C---:B------:R-:W-:Y:S02]  /*0910*/  LEA R9, R5.reuse, R2, 0x18 ;  /* 0x0000000205097211 */ /* 0x040fe400078ec0ff */
[----:B------:R-:W-:-:S03]  /*0920*/  LEA R7, R5, R6, 0x18 ;  /* 0x0000000605077211 */ /* 0x000fc600078ec0ff */
[----:B------:R-:W1:Y:S02]  /*0930*/  LDS R2, [R9] ;  /* 0x0000000009027984 */ /* 0x000e640000000800 */
[----:B-1----:R-:W-:-:S04]  /*0940*/  IMAD.U32 R2, R2, -0x80000000, RZ ;  /* 0x8000000002027824 */ /* 0x002fc800078e00ff */
[----:B------:R-:W1:Y:S02]  /*0950*/  SYNCS.PHASECHK.TRANS64.TRYWAIT P0, [R7+URZ], R2 ;  /* 0x00000002070075a7 */ /* 0x000e6400080011ff */
[----:B-1----:R-:W-:Y:S05]  /*0960*/  @P0 BRA `(.L_x_15) ;  /* 0x0000000000080947 */ /* 0x002fea0003800000 */
[----:B------:R-:W1:Y:S02]  /*0970*/  SYNCS.PHASECHK.TRANS64.TRYWAIT P0, [R7+URZ], R2 ;  /* 0x00000002070075a7 */ /* 0x000e6400080011ff */
[----:B-1----:R-:W-:Y:S05]  /*0980*/  @!P0 BRA `(.L_x_16) ;  /* 0x0000004000088947 */ /* 0x002fea0003800000 */
.L_x_15:
[----:B------:R-:W2:Y:S01]  /*0990*/  LDS R6, [R0+0x334b0] ;  /* 0x0334b00000067984 */ /* 0x000ea20000000800 */
[----:B-1----:R-:W-:Y:S01]  /*09a0*/  IMAD.MOV.U32 R3, RZ, RZ, 0xffff ;  /* 0x0000ffffff037424 */ /* 0x002fe200078e00ff */
[----:B------:R-:W-:Y:S01]  /*09b0*/  PRMT R7, R12, 0x654, R7 ;  /* 0x000006540c077816 */ /* 0x000fe20000000007 */
[----:B------:R-:W-:Y:S02]  /*09c0*/  IMAD.MOV.U32 R2, RZ, RZ, 0x1 ;  /* 0x00000001ff027424 */ /* 0x000fe400078e00ff */
[C---:B--2---:R-:W-:Y:S01]  /*09d0*/  IMAD.SHL.U32 R13, R6.reuse, 0x20, RZ ;  /* 0x00000020060d7824 */ /* 0x044fe200078e00ff */
[----:B------:R-:W-:Y:S01]  /*09e0*/  SHF.L.U32 R3, R3, R6, RZ ;  /* 0x0000000603037219 */ /* 0x000fe200000006ff */
[----:B------:R-:W-:-:S03]  /*09f0*/  VIADD R11, R6, 0x10 ;  /* 0x00000010060b7836 */ /* 0x000fc60000000000 */
[----:B------:R1:W-:Y:S01]  /*0a00*/  STS [R0+0x334b0], R13 ;  /* 0x0334b00d00007388 */ /* 0x0003e20000000800 */
[----:B------:R-:W-:Y:S02]  /*0a10*/  MOV R6, 0x50 ;  /* 0x0000005000067802 */ /* 0x000fe40000000f00 */
[----:B------:R-:W-:Y:S02]  /*0a20*/  SHF.L.U32 R8, R2, R11, RZ ;  /* 0x0000000b02087219 */ /* 0x000fe400000006ff */
[----:B------:R-:W-:Y:S02]  /*0a30*/  LEA R6, R5, R6, 0x18 ;  /* 0x0000000605067211 */ /* 0x000fe400078ec0ff */
[----:B------:R-:W-:-:S05]  /*0a40*/  LOP3.LUT R3, R8, R3, RZ, 0xfc, !PT ;  /* 0x0000000308037212 */ /* 0x000fca00078efcff */
[----:B------:R1:W-:Y:S01]  /*0a50*/  ATOMS.OR RZ, [R6], R3 ;  /* 0x0000000306ff738c */ /* 0x0003e20003000000 */
[----:B------:R1:W-:Y:S03]  /*0a60*/  SYNCS.ARRIVE.TRANS64.RED.A1T0 RZ, [R7+URZ], RZ ;  /* 0x000000ff07ff79a7 */ /* 0x0003e600081004ff */
[----:B------:R1:W-:Y:S01]  /*0a70*/  ATOMS.XOR RZ, [R9], R2 ;  /* 0x0000000209ff738c */ /* 0x0003e20003800000 */
[----:B------:R-:W-:Y:S05]  /*0a80*/  BRA `(.L_x_14) ;  /* 0x0000000000107947 */ /* 0x000fea0003800000 */
.L_x_7:
[----:B------:R-:W-:Y:S02]  /*0a90*/  MOV R3, 0xffffffff ;  /* 0xffffffff00037802 */ /* 0x000fe40000000f00 */
[----:B------:R-:W-:-:S03]  /*0aa0*/  MOV R2, 0xad0 ;  /* 0x00000ad000027802 */ /* 0x000fc60000000f00 */
[----:B------:R1:W-:Y:S04]  /*0ab0*/  STS [R0+0x334b0], R3 ;  /* 0x0334b00300007388 */ /* 0x0003e80000000800 */
[----:B-1----:R-:W-:Y:S05]  /*0ac0*/  CALL.REL.NOINC `($__internal_1_$__cuda_sm10x_tcgen05_guardrail_trap_phase_invalid_during_alloc) ;  /* 0x0000004000d47944 */ /* 0x002fea0003c00000 */
.L_x_14:
[----:B------:R-:W-:Y:S05]  /*0ad0*/  WARPSYNC.ALL ;  /* 0x0000000000007948 */ /* 0x000fea0003800000 */
[----:B------:R-:W-:Y:S01]  /*0ae0*/  NOP ;  /* 0x0000000000007918 */ /* 0x000fe20000000000 */
.L_x_2:
[----:B------:R-:W1:Y:S02]  /*0af0*/  LDCU UR4, c[0x0][0x36c] ;  /* 0x00006d80ff0477ac */ /* 0x000e640008000800 */
[----:B-1----:R-:W-:-:S09]  /*0b00*/  UISETP.EQ.U32.AND UP0, UPT, UR4, 0x1, UPT ;  /* 0x000000010400788c */ /* 0x002fd2000bf02070 */
[----:B------:R-:W-:Y:S05]  /*0b10*/  BRA.U !UP0, `(.L_x_17) ;  /* 0x0000000108187547 */ /* 0x000fea000b800000 */
[----:B------:R-:W-:-:S00]  /*0b20*/  MEMBAR.ALL.CTA ;  /* 0x0000000000007992 */ /* 0x000fc00000008000 */
[----:B--2345:R-:W-:Y:S06]  /*0b30*/  MEMBAR.ALL.GPU ;  /* 0x0000000000007992 */ /* 0x03cfec000000a000 */
[----:B------:R-:W-:-:S00]  /*0b40*/  ERRBAR ;  /* 0x00000000000079ab */ /* 0x000fc00000000000 */
[----:B------:R-:W-:Y:S08]  /*0b50*/  CGAERRBAR ;  /* 0x00000000000075ab */ /* 0x000ff00000000000 */
[----:B------:R-:W-:Y:S01]  /*0b60*/  UCGABAR_ARV ;  /* 0x00000000000079c7 */ /* 0x000fe20008000000 */
[----:B------:R-:W-:Y:S05]  /*0b70*/  BRA `(.L_x_18) ;  /* 0x0000000000047947 */ /* 0x000fea0003800000 */
.L_x_17:
[----:B--2345:R-:W-:Y:S01]  /*0b80*/  NOP ;  /* 0x0000000000007918 */ /* 0x03cfe20000000000 */
.L_x_18:
[----:B------:R-:W-:Y:S05]  /*0b90*/  BRA.U !UP0, `(.L_x_19) ;  /* 0x00000001080c7547 */ /* 0x000fea000b800000 */
[----:B------:R-:W-:Y:S01]  /*0ba0*/  UCGABAR_WAIT ;  /* 0x0000000000007dc7 */ /* 0x000fe20008000000 */
[----:B------:R-:W-:Y:S01]  /*0bb0*/  CCTL.IVALL ;  /* 0x00000000ff00798f */ /* 0x000fe20002000000 */
[----:B------:R-:W-:Y:S05]  /*0bc0*/  BRA `(.L_x_20) ;  /* 0x0000000000047947 */ /* 0x000fea0003800000 */
.L_x_19:
[----:B------:R-:W-:Y:S06]  /*0bd0*/  BAR.SYNC.DEFER_BLOCKING 0x0 ;  /* 0x0000000000007b1d */ /* 0x000fec0000010000 */
.L_x_20:
[----:B------:R-:W1:Y:S01]  /*0be0*/  LDC R0, c[0x0][0x388] ;  /* 0x0000e200ff007b82 */ /* 0x000e620000000800 */
[----:B------:R-:W2:Y:S01]  /*0bf0*/  S2R R21, SR_LANEID ;  /* 0x0000000000157919 */ /* 0x000ea20000000000 */
[----:B------:R-:W-:Y:S02]  /*0c00*/  ISETP.NE.AND P0, PT, R4, RZ, PT ;  /* 0x000000ff0400720c */ /* 0x000fe40003f05270 */
[----:B-1----:R-:W-:-:S04]  /*0c10*/  IADD3 R0, PT, PT, R0, 0x7f, RZ ;  /* 0x0000007f00007810 */ /* 0x002fc80007ffe0ff */
[----:B------:R-:W-:-:S05]  /*0c20*/  SHF.R.U32.HI R20, RZ, 0x7, R0 ;  /* 0x00000007ff147819 */ /* 0x000fca0000011600 */
[----:B------:R-:W-:Y:S02]  /*0c30*/  IMAD R5, R20, 0x13, RZ ;  /* 0x0000001314057824 */ /* 0x000fe400078e02ff */
[----:B--2---:R-:W-:Y:S05]  /*0c40*/  @!P0 BRA `(.L_x_21) ;  /* 0x0000001000748947 */ /* 0x004fea0003800000 */
[----:B------:R-:W-:Y:S01]  /*0c50*/  ISETP.NE.AND P0, PT, R4, 0x1, PT ;  /* 0x000000010400780c */ /* 0x000fe20003f05270 */
[----:B------:R-:W1:-:S12]  /*0c60*/  S2UR UR5, SR_CgaCtaId ;  /* 0x00000000000579c3 */ /* 0x000e580000008800 */
[----:B------:R-:W-:Y:S05]  /*0c70*/  @!P0 BRA `(.L_x_22) ;  /* 0x0000000400948947 */ /* 0x000fea0003800000 */
[----:B------:R-:W-:-:S13]  /*0c80*/  ISETP.NE.AND P0, PT, R4, 0x2, PT ;  /* 0x000000020400780c */ /* 0x000fda0003f05270 */
[----:B------:R-:W-:Y:S05]  /*0c90*/  @P0 BRA `(.L_x_23) ;  /* 0x0000001c00a00947 */ /* 0x000fea0003800000 */
[----:B------:R-:W2:Y:S02]  /*0ca0*/  S2UR UR4, SR_CTAID.X ;  /* 0x00000000000479c3 */ /* 0x000ea40000002500 */
[----:B--2---:R-:W-:-:S13]  /*0cb0*/  ISETP.LE.U32.AND P0, PT, R5, UR4, PT ;  /* 0x0000000405007c0c */ /* 0x004fda000bf03070 */
[----:B-1----:R-:W-:Y:S05]  /*0cc0*/  @P0 EXIT ;  /* 0x000000000000094d */ /* 0x002fea0003800000 */
[--C-:B------:R-:W-:Y:S01]  /*0cd0*/  SHF.R.U32.HI R20, RZ, 0x3, R21.reuse ;  /* 0x00000003ff147819 */ /* 0x100fe20000011615 */
[----:B------:R-:W-:Y:S01]  /*0ce0*/  ULOP3.LUT UR4, URZ, UR4, URZ, 0x33, !UPT ;  /* 0x00000004ff047292 */ /* 0x000fe2000f8e33ff */
[----:B------:R-:W-:Y:S02]  /*0cf0*/  HFMA2 R15, -RZ, RZ, 0, 0 ;  /* 0x00000000ff0f7431 */ /* 0x000fe400000001ff */
[----:B------:R-:W-:Y:S01]  /*0d00*/  IMAD.MOV.U32 R16, RZ, RZ, RZ ;  /* 0x000000ffff107224 */ /* 0x000fe200078e00ff */
[C---:B------:R-:W-:Y:S01]  /*0d10*/  LOP3.LUT R6, R20.reuse, 0x1, RZ, 0x3c, !PT ;  /* 0x0000000114067812 */ /* 0x040fe200078e3cff */
[C---:B------:R-:W-:Y:S01]  /*0d20*/  IMAD.SHL.U32 R0, R20.reuse, 0x20, RZ ;  /* 0x0000002014007824 */ /* 0x040fe200078e00ff */
[C---:B------:R-:W-:Y:S01]  /*0d30*/  LOP3.LUT R18, R20.reuse, 0x2, RZ, 0x3c, !PT ;  /* 0x0000000214127812 */ /* 0x040fe200078e3cff */
[----:B------:R-:W-:Y:S01]  /*0d40*/  VIADD R25, R5, UR4 ;  /* 0x0000000405197c36 */ /* 0x000fe20008000000 */
[----:B------:R-:W-:Y:S01]  /*0d50*/  LOP3.LUT R4, R20, 0x3, RZ, 0x3c, !PT ;  /* 0x0000000314047812 */ /* 0x000fe200078e3cff */
[----:B------:R-:W-:Y:S01]  /*0d60*/  IMAD R20, R21, 0x4, R20 ;  /* 0x0000000415147824 */ /* 0x000fe200078e0214 */
[C---:B------:R-:W-:Y:S01]  /*0d70*/  LOP3.LUT R2, R0.reuse, 0x20, RZ, 0x3c, !PT ;  /* 0x0000002000027812 */ /* 0x040fe200078e3cff */
[----:B------:R-:W-:Y:S01]  /*0d80*/  IMAD.HI.U32 R25, R25, 0x76b981db, RZ ;  /* 0x76b981db19197827 */ /* 0x000fe200078e00ff */
[C---:B------:R-:W-:Y:S01]  /*0d90*/  LOP3.LUT R22, R0.reuse, 0x40, RZ, 0x3c, !PT ;  /* 0x0000004000167812 */ /* 0x040fe200078e3cff */
[----:B------:R-:W-:Y:S01]  /*0da0*/  UMOV UR5, URZ ;  /* 0x000000ff00057c82 */ /* 0x000fe20008000000 */
[CC--:B------:R-:W-:Y:S01]  /*0db0*/  IADD3 R24, PT, PT, R0.reuse, R21.reuse, RZ ;  /* 0x0000001500187210 */ /* 0x0c0fe20007ffe0ff */
[C---:B------:R-:W-:Y:S01]  /*0dc0*/  IMAD R19, R21.reuse, 0x4, R6 ;  /* 0x0000000415137824 */ /* 0x040fe200078e0206 */
[----:B------:R-:W-:Y:S01]  /*0dd0*/  LOP3.LUT R0, R0, 0x60, RZ, 0x3c, !PT ;  /* 0x0000006000007812 */ /* 0x000fe200078e3cff */
[C---:B------:R-:W-:Y:S01]  /*0de0*/  IMAD R18, R21.reuse, 0x4, R18 ;  /* 0x0000000415127824 */ /* 0x040fe200078e0212 */
[----:B------:R-:W-:Y:S01]  /*0df0*/  LEA R17, R21, R4, 0x2 ;  /* 0x0000000415117211 */ /* 0x000fe200078e10ff */
[----:B------:R-:W-:Y:S01]  /*0e00*/  IMAD.IADD R23, R2, 0x1, R21 ;  /* 0x0000000102177824 */ /* 0x000fe200078e0215 */
[----:B------:R-:W-:Y:S01]  /*0e10*/  SHF.R.U32.HI R25, RZ, 0x6, R25 ;  /* 0x00000006ff197819 */ /* 0x000fe20000011619 */
[----:B------:R-:W-:Y:S01]  /*0e20*/  IMAD.IADD R22, R22, 0x1, R21 ;  /* 0x0000000116167824 */ /* 0x000fe200078e0215 */
[----:B------:R-:W-:-:S07]  /*0e30*/  IADD3 R21, PT, PT, R0, R21, RZ ;  /* 0x0000001500157210 */ /* 0x000fce0007ffe0ff */
.L_x_27:
[----:B-1----:R-:W1:Y:S01]  /*0e40*/  S2R R0, SR_CgaCtaId ;  /* 0x0000000000007919 */ /* 0x002e620000008800 */
[----:B------:R-:W-:Y:S01]  /*0e50*/  MOV R3, 0x400 ;  /* 0x0000040000037802 */ /* 0x000fe20000000f00 */
[----:B------:R-:W-:-:S03]  /*0e60*/  UMOV UR4, URZ ;  /* 0x000000ff00047c82 */ /* 0x000fc60008000000 */
[----:B-1----:R-:W-:-:S07]  /*0e70*/  LEA R0, R0, R3, 0x18 ;  /* 0x0000000300007211 */ /* 0x002fce00078ec0ff */
.L_x_26:
[----:B-1----:R-:W-:Y:S01]  /*0e80*/  LEA R2, R15, R0, 0x3 ;  /* 0x000000000f027211 */ /* 0x002fe200078e18ff */
[----:B------:R-:W-:Y:S01]  /*0e90*/  ULOP3.LUT UP0, URZ, UR4, 0x3, URZ, 0xc0, !UPT ;  /* 0x0000000304ff7892 */ /* 0x000fe2000f80c0ff */
[----:B------:R-:W-:-:S04]  /*0ea0*/  SHF.L.U32 R5, R16, 0x1f, RZ ;  /* 0x0000001f10057819 */ /* 0x000fc800000006ff */
[----:B------:R-:W1:Y:S02]  /*0eb0*/  SYNCS.PHASECHK.TRANS64.TRYWAIT P0, [R2+URZ+0x33400], R5 ;  /* 0x03340005020075a7 */ /* 0x000e6400080011ff */
[----:B-1----:R-:W-:Y:S05]  /*0ec0*/  @!P0 BRA `(.L_x_24) ;  /* 0x0000003800d08947 */ /* 0x002fea0003800000 */
.L_x_74:
[----:B------:R-:W-:Y:S05]  /*0ed0*/  BRA.U UP0, `(.L_x_25) ;  /* 0x0000000100bc7547 */ /* 0x000fea000b800000 */
[C-C-:B------:R-:W-:Y:S02]  /*0ee0*/  IMAD R26, R15.reuse, 0x200, R0.reuse ;  /* 0x000002000f1a7824 */ /* 0x140fe400078e0200 */
[----:B------:R-:W-:Y:S02]  /*0ef0*/  IMAD R3, R15, 0x400, R0 ;  /* 0x000004000f037824 */ /* 0x000fe400078e0200 */
[--C-:B------:R-:W-:Y:S01]  /*0f00*/  IMAD R9, R24, 0x4, R26.reuse ;  /* 0x0000000418097824 */ /* 0x100fe200078e021a */
[-C--:B------:R-:W-:Y:S01]  /*0f10*/  LEA R8, R23, R26.reuse, 0x2 ;  /* 0x0000001a17087211 */ /* 0x080fe200078e10ff */
[--C-:B------:R-:W-:Y:S01]  /*0f20*/  IMAD R29, R22, 0x4, R26.reuse ;  /* 0x00000004161d7824 */ /* 0x100fe200078e021a */
[-C--:B------:R-:W-:Y:S01]  /*0f30*/  LEA R27, R21, R26.reuse, 0x2 ;  /* 0x0000001a151b7211 */ /* 0x080fe200078e10ff */
[--C-:B-1----:R-:W-:Y:S01]  /*0f40*/  IMAD R5, R19, 0x4, R26.reuse ;  /* 0x0000000413057824 */ /* 0x102fe200078e021a */
[-C--:B------:R-:W-:Y:S01]  /*0f50*/  LEA R6, R20, R26.reuse, 0x2 ;  /* 0x0000001a14067211 */ /* 0x080fe200078e10ff */
[----:B------:R-:W1:Y:S01]  /*0f60*/  LDS R9, [R9+0x31000] ;  /* 0x0310000009097984 */ /* 0x000e620000000800 */
[----:B------:R-:W-:Y:S01]  /*0f70*/  LEA R4, R18, R26, 0x2 ;  /* 0x0000001a12047211 */ /* 0x000fe200078e10ff */
[----:B------:R-:W-:Y:S01]  /*0f80*/  IMAD R26, R17, 0x4, R26 ;  /* 0x00000004111a7824 */ /* 0x000fe200078e021a */
[-C--:B------:R-:W-:Y:S01]  /*0f90*/  LEA R14, R24, R3.reuse, 0x2 ;  /* 0x00000003180e7211 */ /* 0x080fe200078e10ff */
[----:B------:R-:W2:Y:S01]  /*0fa0*/  LDS R8, [R8+0x31000] ;  /* 0x0310000008087984 */ /* 0x000ea20000000800 */
[--C-:B------:R-:W-:Y:S01]  /*0fb0*/  IMAD R11, R23, 0x4, R3.reuse ;  /* 0x00000004170b7824 */ /* 0x100fe200078e0203 */
[----:B------:R-:W-:Y:S01]  /*0fc0*/  LEA R10, R22, R3, 0x2 ;  /* 0x00000003160a7211 */ /* 0x000fe200078e10ff */
[----:B------:R-:W-:Y:S01]  /*0fd0*/  IMAD R7, R21, 0x4, R3 ;  /* 0x0000000415077824 */ /* 0x000fe200078e0203 */
[----:B------:R-:W3:Y:S04]  /*0fe0*/  LDS R29, [R29+0x31000] ;  /* 0x031000001d1d7984 */ /* 0x000ee80000000800 */
[----:B------:R-:W4:Y:S01]  /*0ff0*/  LDS R27, [R27+0x31000] ;  /* 0x031000001b1b7984 */ /* 0x000f220000000800 */
[----:B------:R-:W-:-:S03]  /*1000*/  NOP ;  /* 0x0000000000007918 */ /* 0x000fc60000000000 */
[----:B-1----:R1:W-:Y:S04]  /*1010*/  STS [R6+0x31000], R9 ;  /* 0x0310000906007388 */ /* 0x0023e80000000800 */
[----:B--2---:R2:W-:Y:S04]  /*1020*/  STS [R5+0x31000], R8 ;  /* 0x0310000805007388 */ /* 0x0045e80000000800 */
[----:B---3--:R3:W-:Y:S04]  /*1030*/  STS [R4+0x31000], R29 ;  /* 0x0310001d04007388 */ /* 0x0087e80000000800 */
[----:B----4-:R-:W-:Y:S04]  /*1040*/  STS [R26+0x31000], R27 ;  /* 0x0310001b1a007388 */ /* 0x010fe80000000800 */
[----:B------:R-:W4:Y:S04]  /*1050*/  LDS R13, [R14+0x31c00] ;  /* 0x031c00000e0d7984 */ /* 0x000f280000000800 */
[----:B------:R-:W5:Y:S04]  /*1060*/  LDS R12, [R11+0x31c00] ;  /* 0x031c00000b0c7984 */ /* 0x000f680000000800 */
[----:B------:R-:W5:Y:S01]  /*1070*/  LDS R9, [R10+0x31c00] ;  /* 0x031c00000a097984 */ /* 0x000f620000000800 */
[----:B-1----:R-:W-:-:S03]  /*1080*/  LEA R6, R20, R3, 0x2 ;  /* 0x0000000314067211 */ /* 0x002fc600078e10ff */
[----:B------:R-:W1:Y:S01]  /*1090*/  LDS R8, [R7+0x31c00] ;  /* 0x031c000007087984 */ /* 0x000e620000000800 */
[----:B--2---:R-:W-:Y:S01]  /*10a0*/  IMAD R5, R19, 0x4, R3 ;  /* 0x0000000413057824 */ /* 0x004fe200078e0203 */
[----:B------:R-:W-:Y:S01]  /*10b0*/  NOP ;  /* 0x0000000000007918 */ /* 0x000fe20000000000 */
[-C--:B---3--:R-:W-:Y:S02]  /*10c0*/  LEA R4, R18, R3.reuse, 0x2 ;  /* 0x0000000312047211 */ /* 0x088fe400078e10ff */
[----:B------:R-:W-:Y:S01]  /*10d0*/  LEA R3, R17, R3, 0x2 ;  /* 0x0000000311037211 */ /* 0x000fe200078e10ff */
[----:B----4-:R-:W-:Y:S04]  /*10e0*/  STS [R6+0x31c00], R13 ;  /* 0x031c000d06007388 */ /* 0x010fe80000000800 */
[----:B-----5:R-:W-:Y:S04]  /*10f0*/  STS [R5+0x31c00], R12 ;  /* 0x031c000c05007388 */ /* 0x020fe80000000800 */
[----:B------:R-:W-:Y:S04]  /*1100*/  STS [R4+0x31c00], R9 ;  /* 0x031c000904007388 */ /* 0x000fe80000000800 */
[----:B-1----:R-:W-:Y:S04]  /*1110*/  STS [R3+0x31c00], R8 ;  /* 0x031c000803007388 */ /* 0x002fe80000000800 */
[----:B------:R-:W1:Y:S04]  /*1120*/  LDS R27, [R14+0x31e00] ;  /* 0x031e00000e1b7984 */ /* 0x000e680000000800 */
[----:B------:R-:W2:Y:S04]  /*1130*/  LDS R26, [R11+0x31e00] ;  /* 0x031e00000b1a7984 */ /* 0x000ea80000000800 */
[----:B------:R-:W3:Y:S04]  /*1140*/  LDS R29, [R10+0x31e00] ;  /* 0x031e00000a1d7984 */ /* 0x000ee80000000800 */
[----:B------:R-:W4:Y:S01]  /*1150*/  LDS R28, [R7+0x31e00] ;  /* 0x031e0000071c7984 */ /* 0x000f220000000800 */
[----:B------:R-:W-:-:S03]  /*1160*/  NOP ;  /* 0x0000000000007918 */ /* 0x000fc60000000000 */
[----:B-1----:R5:W-:Y:S04]  /*1170*/  STS [R6+0x31e00], R27 ;  /* 0x031e001b06007388 */ /* 0x002be80000000800 */
[----:B--2---:R5:W-:Y:S04]  /*1180*/  STS [R5+0x31e00], R26 ;  /* 0x031e001a05007388 */ /* 0x004be80000000800 */
[----:B---3--:R5:W-:Y:S04]  /*1190*/  STS [R4+0x31e00], R29 ;  /* 0x031e001d04007388 */ /* 0x008be80000000800 */
[----:B----4-:R5:W-:Y:S01]  /*11a0*/  STS [R3+0x31e00], R28 ;  /* 0x031e001c03007388 */ /* 0x010be20000000800 */
[----:B------:R1:W-:Y:S06]  /*11b0*/  MEMBAR.ALL.CTA ;  /* 0x0000000000007992 */ /* 0x0003ec0000008000 */
[----:B-1----:R-:W2:Y:S02]  /*11c0*/  FENCE.VIEW.ASYNC.S ;  /* 0x00000000000073c6 */ /* 0x002ea40000000000 */
.L_x_25:
[----:B-1----:R-:W-:Y:S01]  /*11d0*/  VIADD R2, R2, 0x33460 ;  /* 0x0003346002027836 */ /* 0x002fe20000000000 */
[C---:B------:R-:W-:Y:S01]  /*11e0*/  ISETP.NE.AND P0, PT, R15.reuse, 0x5, PT ;  /* 0x000000050f00780c */ /* 0x040fe20003f05270 */
[----:B------:R-:W-:Y:S01]  /*11f0*/  VIADD R15, R15, 0x1 ;  /* 0x000000010f0f7836 */ /* 0x000fe20000000000 */
[----:B------:R-:W-:Y:S02]  /*1200*/  UIADD3 UR4, UPT, UPT, UR4, 0x1, URZ ;  /* 0x0000000104047890 */ /* 0x000fe4000fffe0ff */
[----:B------:R-:W-:Y:S02]  /*1210*/  PRMT R2, RZ, 0x654, R2 ;  /* 0x00000654ff027816 */ /* 0x000fe40000000002 */
[----:B------:R-:W-:Y:S01]  /*1220*/  SEL R15, R15, RZ, P0 ;  /* 0x000000ff0f0f7207 */ /* 0x000fe20000000000 */
[----:B------:R-:W-:Y:S01]  /*1230*/  UISETP.NE.AND UP0, UPT, UR4, 0x38, UPT ;  /* 0x000000380400788c */ /* 0x000fe2000bf05270 */
[----:B--2---:R1:W-:Y:S02]  /*1240*/  SYNCS.ARRIVE.TRANS64.RED.A1T0 RZ, [R2+URZ], RZ ;  /* 0x000000ff02ff79a7 */ /* 0x0043e400081004ff */
[----:B------:R-:W-:-:S04]  /*1250*/  ISETP.NE.AND P0, PT, R15, RZ, PT ;  /* 0x000000ff0f00720c */ /* 0x000fc80003f05270 */
[----:B-----5:R-:W-:-:S04]  /*1260*/  SEL R3, RZ, 0x1, P0 ;  /* 0x00000001ff037807 */ /* 0x020fc80000000000 */
[----:B------:R-:W-:Y:S01]  /*1270*/  LOP3.LUT R16, R16, R3, RZ, 0x3c, !PT ;  /* 0x0000000310107212 */ /* 0x000fe200078e3cff */
[----:B------:R-:W-:Y:S06]  /*1280*/  BRA.U UP0, `(.L_x_26) ;  /* 0xfffffff900fc7547 */ /* 0x000fec000b83ffff */
[----:B------:R-:W-:-:S13]  /*1290*/  ISETP.NE.AND P0, PT, R25, UR5, PT ;  /* 0x0000000519007c0c */ /* 0x000fda000bf05270 */
[----:B------:R-:W-:Y:S05]  /*12a0*/  @!P0 EXIT ;  /* 0x000000000000894d */ /* 0x000fea0003800000 */
[----:B------:R-:W-:Y:S01]  /*12b0*/  UIADD3 UR5, UPT, UPT, UR5, 0x1, URZ ;  /* 0x0000000105057890 */ /* 0x000fe2000fffe0ff */
[----:B------:R-:W-:Y:S05]  /*12c0*/  BRA `(.L_x_27) ;  /* 0xfffffff800dc7947 */ /* 0x000fea000383ffff */
.L_x_22:
[----:B-1----:R-:W-:-:S09]  /*12d0*/  UISETP.NE.AND UP0, UPT, UR5, URZ, UPT ;  /* 0x000000ff0500728c */ /* 0x002fd2000bf05270 */
[----:B------:R-:W-:Y:S05]  /*12e0*/  BRA.U UP0, `(.L_x_23) ;  /* 0x00000019000c7547 */ /* 0x000fea000b800000 */
[----:B------:R-:W1:Y:S01]  /*12f0*/  S2UR UR4, SR_CTAID.X ;  /* 0x00000000000479c3 */ /* 0x000e620000002500 */
[----:B------:R-:W-:Y:S01]  /*1300*/  UMOV UR9, 0x400 ;  /* 0x0000040000097882 */ /* 0x000fe20000000000 */
[----:B------:R-:W-:Y:S01]  /*1310*/  ISETP.GE.U32.AND P1, PT, R21, 0x6, PT ;  /* 0x000000061500780c */ /* 0x000fe20003f26070 */
[----:B------:R-:W-:Y:S01]  /*1320*/  ULEA UR9, UR5, UR9, 0x18 ;  /* 0x0000000905097291 */ /* 0x000fe2000f8ec0ff */
[----:B------:R-:W-:-:S03]  /*1330*/  IMAD.MOV.U32 R0, RZ, RZ, -0x1 ;  /* 0xffffffffff007424 */ /* 0x000fc600078e00ff */
[----:B------:R-:W-:Y:S02]  /*1340*/  UIADD3 UR5, UPT, UPT, UR9, 0x1c000, URZ ;  /* 0x0001c00009057890 */ /* 0x000fe4000fffe0ff */
[----:B------:R-:W-:Y:S02]  /*1350*/  UIADD3 UR6, UPT, UPT, UR9, 0x4000, URZ ;  /* 0x0000400009067890 */ /* 0x000fe4000fffe0ff */
[----:B------:R-:W-:Y:S02]  /*1360*/  USHF.R.U32.HI UR5, URZ, 0x4, UR5 ;  /* 0x00000004ff057899 */ /* 0x000fe40008011605 */
[----:B------:R-:W-:Y:S02]  /*1370*/  USHF.R.U32.HI UR6, URZ, 0x4, UR6 ;  /* 0x00000004ff067899 */ /* 0x000fe40008011606 */
[----:B------:R-:W-:Y:S02]  /*1380*/  ULOP3.LUT UR5, UR5, 0x3fc0, URZ, 0xc0, !UPT ;  /* 0x00003fc005057892 */ /* 0x000fe4000f8ec0ff */
[----:B------:R-:W-:-:S04]  /*1390*/  ULOP3.LUT UR6, UR6, 0x3fc0, URZ, 0xc0, !UPT ;  /* 0x00003fc006067892 */ /* 0x000fc8000f8ec0ff */
[----:B------:R-:W-:Y:S02]  /*13a0*/  IMAD.U32 R2, RZ, RZ, UR5 ;  /* 0x00000005ff027e24 */ /* 0x000fe4000f8e00ff */
[----:B------:R-:W-:Y:S02]  /*13b0*/  LEA R3, R21, UR6, 0xa ;  /* 0x0000000615037c11 */ /* 0x000fe4000f8e50ff */
[----:B-1----:R-:W-:Y:S01]  /*13c0*/  ISETP.LE.U32.AND P0, PT, R5, UR4, PT ;  /* 0x0000000405007c0c */ /* 0x002fe2000bf03070 */
[----:B------:R-:W-:Y:S01]  /*13d0*/  IMAD R2, R21, 0x380, R2 ;  /* 0x0000038015027824 */ /* 0x000fe200078e0202 */
[----:B------:R-:W-:-:S04]  /*13e0*/  SEL R3, R3, RZ, !P1 ;  /* 0x000000ff03037207 */ /* 0x000fc80004800000 */
[----:B------:R-:W-:-:S07]  /*13f0*/  SEL R2, R2, RZ, !P1 ;  /* 0x000000ff02027207 */ /* 0x000fce0004800000 */
[----:B------:R-:W-:Y:S05]  /*1400*/  @P0 BRA `(.L_x_28) ;  /* 0x00000008004c0947 */ /* 0x000fea0003800000 */
[----:B------:R-:W-:Y:S01]  /*1410*/  LOP3.LUT R0, RZ, UR4, RZ, 0x33, !PT ;  /* 0x00000004ff007c12 */ /* 0x000fe2000f8e33ff */
[----:B------:R-:W-:Y:S01]  /*1420*/  HFMA2 R6, -RZ, RZ, 0, 0 ;  /* 0x00000000ff067431 */ /* 0x000fe200000001ff */
[----:B------:R-:W-:Y:S01]  /*1430*/  UMOV UR18, URZ ;  /* 0x000000ff00127c82 */ /* 0x000fe20008000000 */
[----:B------:R-:W-:Y:S01]  /*1440*/  UMOV UR14, URZ ;  /* 0x000000ff000e7c82 */ /* 0x000fe20008000000 */
[----:B------:R-:W-:Y:S01]  /*1450*/  UMOV UR6, 0x1c0 ;  /* 0x000001c000067882 */ /* 0x000fe20000000000 */
[----:B------:R-:W-:Y:S01]  /*1460*/  IMAD.IADD R0, R5, 0x1, R0 ;  /* 0x0000000105007824 */ /* 0x000fe200078e0200 */
[----:B------:R-:W-:Y:S01]  /*1470*/  UMOV UR7, 0x1c4 ;  /* 0x000001c400077882 */ /* 0x000fe20000000000 */
[----:B------:R-:W-:Y:S01]  /*1480*/  UMOV UR4, 0x1c0 ;  /* 0x000001c000047882 */ /* 0x000fe20000000000 */
[----:B------:R-:W-:Y:S01]  /*1490*/  UMOV UR5, 0x1c4 ;  /* 0x000001c400057882 */ /* 0x000fe20000000000 */
[----:B------:R-:W-:-:S05]  /*14a0*/  IMAD.HI.U32 R0, R0, 0x76b981db, RZ ;  /* 0x76b981db00007827 */ /* 0x000fca00078e00ff */
[----:B------:R-:W-:-:S07]  /*14b0*/  SHF.R.U32.HI R0, RZ, 0x6, R0 ;  /* 0x00000006ff007819 */ /* 0x000fce0000011600 */
.L_x_35:
[----:B------:R-:W-:Y:S02]  /*14c0*/  USHF.R.U32.HI UR10, URZ, 0x1, UR18 ;  /* 0x00000001ff0a7899 */ /* 0x000fe40008011612 */
[----:B--2---:R-:W-:Y:S02]  /*14d0*/  USHF.L.U32 UR8, UR18, 0x3, URZ ;  /* 0x0000000312087899 */ /* 0x004fe400080006ff */
[----:B------:R-:W-:Y:S02]  /*14e0*/  ULOP3.LUT UR10, UR10, 0x1, URZ, 0xc, !UPT ;  /* 0x000000010a0a7892 */ /* 0x000fe4000f8e0cff */
[----:B------:R-:W-:Y:S02]  /*14f0*/  ULOP3.LUT UR8, UR8, 0x8, URZ, 0xc0, !UPT ;  /* 0x0000000808087892 */ /* 0x000fe4000f8ec0ff */
[----:B------:R-:W-:Y:S02]  /*1500*/  USHF.L.U32 UR10, UR10, 0x1f, URZ ;  /* 0x0000001f0a0a7899 */ /* 0x000fe400080006ff */
[----:B------:R-:W-:-:S02]  /*1510*/  ULOP3.LUT UR13, UR18, 0x1, URZ, 0xc0, !UPT ;  /* 0x00000001120d7892 */ /* 0x000fc4000f8ec0ff */
[----:B------:R-:W-:Y:S01]  /*1520*/  IMAD.U32 R4, RZ, RZ, UR8 ;  /* 0x00000008ff047e24 */ /* 0x000fe2000f8e00ff */
[----:B------:R-:W-:Y:S01]  /*1530*/  UIADD3 UR8, UPT, UPT, UR9, UR8, URZ ;  /* 0x0000000809087290 */ /* 0x000fe2000fffe0ff */
[----:B------:R-:W-:Y:S01]  /*1540*/  MOV R5, UR10 ;  /* 0x0000000a00057c02 */ /* 0x000fe20008000f00 */
[----:B------:R-:W-:Y:S01]  /*1550*/  UMOV UR11, UR18 ;  /* 0x00000012000b7c82 */ /* 0x000fe20008000000 */
[----:B------:R-:W-:Y:S01]  /*1560*/  UIADD3 UR18, UPT, UPT, UR18, 0x1, URZ ;  /* 0x0000000112127890 */ /* 0x000fe2000fffe0ff */
[----:B------:R-:W-:Y:S01]  /*1570*/  ISETP.NE.AND P0, PT, R0, UR11, PT ;  /* 0x0000000b00007c0c */ /* 0x000fe2000bf05270 */
[----:B------:R-:W1:Y:S01]  /*1580*/  SYNCS.PHASECHK.TRANS64.TRYWAIT P1, [R4+UR9+0x334a0], R5 ;  /* 0x0334a005040075a7 */ /* 0x000e620008021109 */
[----:B------:R-:W-:Y:S02]  /*1590*/  UIMAD UR13, UR13, 0xe0, URZ ;  /* 0x000000e00d0d78a4 */ /* 0x000fe4000f8e02ff */
[----:B------:R-:W-:Y:S01]  /*15a0*/  UIADD3 UR12, UPT, UPT, UR8, 0x33490, URZ ;  /* 0x00033490080c7890 */ /* 0x000fe2000fffe0ff */
[----:B-1----:R-:W-:Y:S11]  /*15b0*/  @!P1 BRA `(.L_x_29) ;  /* 0x00000034002c9947 */ /* 0x002ff60003800000 */
.L_x_76:
[----:B------:R-:W-:Y:S01]  /*15c0*/  NOP ;  /* 0x0000000000007918 */ /* 0x000fe20000000000 */
[----:B------:R-:W-:-:S05]  /*15d0*/  UMOV UR17, URZ ;  /* 0x000000ff00117c82 */ /* 0x000fca0008000000 */
.L_x_34:
[----:B------:R-:W-:Y:S01]  /*15e0*/  ULEA UR11, UR14, UR9, 0x3 ;  /* 0x000000090e0b7291 */ /* 0x000fe2000f8e18ff */
[----:B-1----:R-:W-:Y:S01]  /*15f0*/  SHF.L.U32 R9, R6, 0x1f, RZ ;  /* 0x0000001f06097819 */ /* 0x002fe200000006ff */
[----:B------:R-:W-:Y:S01]  /*1600*/  ULOP3.LUT UP0, UR15, UR17, 0x2, URZ, 0xc0, !UPT ;  /* 0x00000002110f7892 */ /* 0x000fe2000f80c0ff */
[----:B------:R-:W-:Y:S06]  /*1610*/  MOV R4, UR14 ;  /* 0x0000000e00047c02 */ /* 0x000fec0008000f00 */
[----:B------:R-:W1:Y:S02]  /*1620*/  SYNCS.PHASECHK.TRANS64.TRYWAIT P1, [UR11+0x33460], R9 ;  /* 0x03346009ff0075a7 */ /* 0x000e64000802110b */
[----:B-12---:R-:W-:Y:S05]  /*1630*/  @!P1 BRA `(.L_x_30) ;  /* 0x00000034002c9947 */ /* 0x006fea0003800000 */
.L_x_78:
[----:B------:R-:W-:Y:S01]  /*1640*/  NOP ;  /* 0x0000000000007918 */ /* 0x000fe20000000000 */
[----:B------:R-:W-:Y:S05]  /*1650*/  BRA.U UP0, `(.L_x_31) ;  /* 0x0000000100487547 */ /* 0x000fea000b800000 */
[----:B------:R-:W-:Y:S02]  /*1660*/  ULEA UR16, UR14, UR9, 0x9 ;  /* 0x000000090e107291 */ /* 0x000fe4000f8e48ff */
[----:B------:R-:W-:Y:S02]  /*1670*/  ULEA UR8, UR14, UR9, 0xa ;  /* 0x000000090e087291 */ /* 0x000fe4000f8e50ff */
[----:B------:R-:W-:Y:S02]  /*1680*/  UIADD3 UR16, UPT, UPT, UR16, 0x31000, URZ ;  /* 0x0003100010107890 */ /* 0x000fe4000fffe0ff */
[----:B------:R-:W-:Y:S02]  /*1690*/  UIADD3 UR10, UPT, UPT, UR8, 0x31c00, URZ ;  /* 0x00031c00080a7890 */ /* 0x000fe4000fffe0ff */
[----:B------:R-:W-:Y:S02]  /*16a0*/  UIADD3 UR8, UPT, UPT, UR8, 0x31e00, URZ ;  /* 0x00031e0008087890 */ /* 0x000fe4000fffe0ff */
[----:B------:R-:W-:Y:S02]  /*16b0*/  USHF.R.U32.HI UR16, URZ, 0x4, UR16 ;  /* 0x00000004ff107899 */ /* 0x000fe40008011610 */
[----:B------:R-:W-:Y:S02]  /*16c0*/  USHF.R.U32.HI UR10, URZ, 0x4, UR10 ;  /* 0x00000004ff0a7899 */ /* 0x000fe4000801160a */
[----:B------:R-:W-:Y:S02]  /*16d0*/  USHF.R.U32.HI UR8, URZ, 0x4, UR8 ;  /* 0x00000004ff087899 */ /* 0x000fe40008011608 */
[----:B------:R-:W-:Y:S02]  /*16e0*/  ULOP3.LUT UR20, UR16, 0x3fe0, URZ, 0xc0, !UPT ;  /* 0x00003fe010147892 */ /* 0x000fe4000f8ec0ff */
[----:B------:R-:W-:Y:S02]  /*16f0*/  ULOP3.LUT UR22, UR10, 0x3fc0, URZ, 0xc0, !UPT ;  /* 0x00003fc00a167892 */ /* 0x000fe4000f8ec0ff */
[----:B------:R-:W-:Y:S01]  /*1700*/  ULOP3.LUT UR24, UR8, 0x3fe0, URZ, 0xc0, !UPT ;  /* 0x00003fe008187892 */ /* 0x000fe2000f8ec0ff */
[----:B------:R-:W-:Y:S01]  /*1710*/  UMOV UR21, 0x4008 ;  /* 0x0000400800157882 */ /* 0x000fe20000000000 */
[----:B------:R-:W-:Y:S01]  /*1720*/  UMOV UR23, 0x4008 ;  /* 0x0000400800177882 */ /* 0x000fe20000000000 */
[----:B------:R-:W-:Y:S02]  /*1730*/  UMOV UR25, 0x4008 ;  /* 0x0000400800197882 */ /* 0x000fe40000000000 */
[----:B------:R2:W-:Y:S02]  /*1740*/  UTCCP.T.S.2CTA.4x32dp128bit tmem[0x1c0], gdesc[UR20] ;  /* 0x0001c014ff0079e7 */ /* 0x0005e40009300000 */
[----:B------:R2:W-:Y:S02]  /*1750*/  UTCCP.T.S.2CTA.4x32dp128bit tmem[0x1c4], gdesc[UR22] ;  /* 0x0001c416ff0079e7 */ /* 0x0005e40009300000 */
[----:B------:R2:W-:Y:S01]  /*1760*/  UTCCP.T.S.2CTA.4x32dp128bit tmem[0x1c8], gdesc[UR24] ;  /* 0x0001c818ff0079e7 */ /* 0x0005e20009300000 */
[----:B------:R-:W-:Y:S02]  /*1770*/  NOP ;  /* 0x0000000000007918 */ /* 0x000fe40000000000 */
.L_x_31:
[----:B------:R-:W-:Y:S01]  /*1780*/  UISETP.NE.AND UP0, UPT, UR14, 0x5, UPT ;  /* 0x000000050e00788c */ /* 0x000fe2000bf05270 */
[----:B-1----:R-:W-:Y:S01]  /*1790*/  SHFL.IDX PT, R5, R3, R4, 0x1f ;  /* 0x00001f0403057589 */ /* 0x002fe200000e0000 */
[----:B------:R-:W-:Y:S01]  /*17a0*/  UIADD3 UR10, UPT, UPT, UR14, 0x1, URZ ;  /* 0x000000010e0a7890 */ /* 0x000fe2000fffe0ff */
[----:B------:R-:W-:Y:S03]  /*17b0*/  NOP ;  /* 0x0000000000007918 */ /* 0x000fe60000000000 */
[----:B------:R-:W-:Y:S03]  /*17c0*/  USEL UR10, UR10, URZ, UP0 ;  /* 0x000000ff0a0a7287 */ /* 0x000fe60008000000 */
[----:B------:R-:W1:Y:S01]  /*17d0*/  SHFL.IDX PT, R7, R2, R4, 0x1f ;  /* 0x00001f0402077589 */ /* 0x000e6200000e0000 */
[----:B------:R-:W-:Y:S02]  /*17e0*/  USHF.L.U32 UR16, UR15, 0x4, URZ ;  /* 0x000000040f107899 */ /* 0x000fe400080006ff */
[----:B------:R-:W-:Y:S02]  /*17f0*/  ULEA UR14, UR10, UR9, 0x3 ;  /* 0x000000090a0e7291 */ /* 0x000fe4000f8e18ff */
[----:B------:R-:W-:Y:S01]  /*1800*/  ULEA UR15, UR15, 0x10b8, 0xd ;  /* 0x000010b80f0f7891 */ /* 0x000fe2000f8e68ff */
[----:B------:R-:W-:Y:S01]  /*1810*/  ISETP.NE.AND P1, PT, RZ, UR10, PT ;  /* 0x0000000aff007c0c */ /* 0x000fe2000bf25270 */
[----:B------:R-:W-:Y:S02]  /*1820*/  UISETP.NE.AND UP0, UPT, UR17, URZ, UPT ;  /* 0x000000ff1100728c */ /* 0x000fe4000bf05270 */
[----:B------:R-:W-:Y:S02]  /*1830*/  UPRMT UR29, UR16, 0x5410, UR15 ;  /* 0x00005410101d7896 */ /* 0x000fe4000800000f */
[----:B------:R-:W-:Y:S01]  /*1840*/  UIADD3 UR11, UPT, UPT, UR11, 0x33430, URZ ;  /* 0x000334300b0b7890 */ /* 0x000fe2000fffe0ff */
[----:B------:R-:W-:Y:S01]  /*1850*/  UMOV UR28, URZ ;  /* 0x000000ff001c7c82 */ /* 0x000fe20008000000 */
[----:B--2---:R-:W-:Y:S01]  /*1860*/  UMOV UR23, 0x40004040 ;  /* 0x4000404000177882 */ /* 0x004fe20000000000 */
[----:B------:R-:W-:Y:S01]  /*1870*/  UMOV UR21, 0x40004040 ;  /* 0x4000404000157882 */ /* 0x000fe20000000000 */
[----:B------:R-:W-:Y:S01]  /*1880*/  UMOV UR27, 0x40004040 ;  /* 0x40004040001b7882 */ /* 0x000fe20000000000 */
[----:B------:R-:W-:Y:S01]  /*1890*/  UMOV UR25, 0x40004040 ;  /* 0x4000404000197882 */ /* 0x000fe20000000000 */
[----:B------:R-:W-:Y:S01]  /*18a0*/  UMOV UR33, 0x40004040 ;  /* 0x4000404000217882 */ /* 0x000fe20000000000 */
[----:B------:R-:W-:Y:S01]  /*18b0*/  UMOV UR31, 0x40004040 ;  /* 0x40004040001f7882 */ /* 0x000fe20000000000 */
[----:B------:R-:W-:Y:S01]  /*18c0*/  UMOV UR37, 0x40004040 ;  /* 0x4000404000257882 */ /* 0x000fe20000000000 */
[----:B------:R-:W-:Y:S01]  /*18d0*/  UMOV UR35, 0x40004040 ;  /* 0x4000404000237882 */ /* 0x000fe20000000000 */
[----:B------:R-:W-:Y:S01]  /*18e0*/  UMOV UR8, 0x3 ;  /* 0x0000000300087882 */ /* 0x000fe20000000000 */
[----:B-1----:R-:W-:Y:S01]  /*18f0*/  R2UR UR20, R7 ;  /* 0x00000000071472ca */ /* 0x002fe200000e0000 */
[----:B------:R-:W-:Y:S01]  /*1900*/  IMAD.U32 R4, RZ, RZ, UR10 ;  /* 0x0000000aff047e24 */ /* 0x000fe2000f8e00ff */
[----:B------:R-:W-:Y:S02]  /*1910*/  R2UR UR22, R5 ;  /* 0x00000000051672ca */ /* 0x000fe400000e0000 */
[----:B------:R-:W-:Y:S04]  /*1920*/  SEL R5, RZ, 0x1, P1 ;  /* 0x00000001ff057807 */ /* 0x000fe80000800000 */
[----:B------:R-:W-:Y:S05]  /*1930*/  LOP3.LUT R6, R6, R5, RZ, 0x3c, !PT ;  /* 0x0000000506067212 */ /* 0x000fea00078e3cff */
[----:B------:R-:W-:Y:S01]  /*1940*/  UIADD3 UR24, UPT, UPT, UR20, 0x2, URZ ;  /* 0x0000000214187890 */ /* 0x000fe2000fffe0ff */
[----:B------:R-:W-:Y:S01]  /*1950*/  IMAD.U32 R9, R6, -0x80000000, RZ ;  /* 0x8000000006097824 */ /* 0x000fe200078e00ff */
[----:B------:R-:W-:Y:S01]  /*1960*/  UIADD3 UR26, UPT, UPT, UR22, 0x2, URZ ;  /* 0x00000002161a7890 */ /* 0x000fe2000fffe0ff */
[----:B------:R1:W-:Y:S01]  /*1970*/  UTCQMMA.2CTA gdesc[UR22], gdesc[UR20], tmem[UR13], tmem[UR28], idesc[UR29], tmem[UR6], UP0 ;  /* 0x00061c1416007dea */ /* 0x0003e2000820030d */
[----:B------:R-:W-:Y:S02]  /*1980*/  UIADD3 UR32, UPT, UPT, UR22, 0x4, URZ ;  /* 0x0000000416207890 */ /* 0x000fe4000fffe0ff */
[----:B------:R-:W-:Y:S02]  /*1990*/  UIADD3 UR30, UPT, UPT, UR20, 0x4, URZ ;  /* 0x00000004141e7890 */ /* 0x000fe4000fffe0ff */
[----:B------:R-:W-:Y:S02]  /*19a0*/  UIADD3 UR36, UPT, UPT, UR22, 0x6, URZ ;  /* 0x0000000616247890 */ /* 0x000fe4000fffe0ff */
[----:B------:R-:W-:Y:S01]  /*19b0*/  UIADD3 UR34, UPT, UPT, UR20, 0x6, URZ ;  /* 0x0000000614227890 */ /* 0x000fe2000fffe0ff */
[----:B------:R1:W-:Y:S04]  /*19c0*/  UTCQMMA.2CTA gdesc[UR26], gdesc[UR24], tmem[UR13], tmem[UR28], idesc[UR29], tmem[UR6], UPT ;  /* 0x00061c181a007dea */ /* 0x0003e8000ba0030d */
[----:B------:R1:W-:Y:S04]  /*19d0*/  UTCQMMA.2CTA gdesc[UR32], gdesc[UR30], tmem[UR13], tmem[UR28], idesc[UR29], tmem[UR6], UPT ;  /* 0x00061c1e20007dea */ /* 0x0003e8000ba0030d */
[----:B------:R1:W-:Y:S01]  /*19e0*/  UTCQMMA.2CTA gdesc[UR36], gdesc[UR34], tmem[UR13], tmem[UR28], idesc[UR29], tmem[UR6], UPT ;  /* 0x00061c2224007dea */ /* 0x0003e2000ba0030d */
[----:B------:R1:W-:Y:S01]  /*19f0*/  UTCBAR.2CTA.MULTICAST [UR11], URZ, UR8 ;  /* 0x000000ff0b0073e9 */ /* 0x0003e20008200808 */
[----:B------:R-:W2:Y:S02]  /*1a00*/  SYNCS.PHASECHK.TRANS64.TRYWAIT P1, [UR14+0x33460], R9 ;  /* 0x03346009ff0075a7 */ /* 0x000ea4000802110e */
[----:B-12---:R-:W-:Y:S05]  /*1a10*/  @!P1 BRA `(.L_x_32) ;  /* 0x0000003000509947 */ /* 0x006fea0003800000 */
.L_x_80:
[----:B------:R-:W-:Y:S01]  /*1a20*/  UIADD3 UR11, UPT, UPT, UR17, 0x1, URZ ;  /* 0x00000001110b7890 */ /* 0x000fe2000fffe0ff */
[----:B-1----:R-:W1:Y:S01]  /*1a30*/  SHFL.IDX PT, R5, R3, R4, 0x1f ;  /* 0x00001f0403057589 */ /* 0x002e6200000e0000 */
[----:B------:R-:W-:Y:S02]  /*1a40*/  UIADD3 UR14, UPT, UPT, UR14, 0x33430, URZ ;  /* 0x000334300e0e7890 */ /* 0x000fe4000fffe0ff */
[----:B------:R-:W-:Y:S05]  /*1a50*/  USHF.L.U32 UR15, UR11, 0xd, URZ ;  /* 0x0000000d0b0f7899 */ /* 0x000fea00080006ff */
[----:B------:R-:W2:Y:S01]  /*1a60*/  SHFL.IDX PT, R7, R2, R4, 0x1f ;  /* 0x00001f0402077589 */ /* 0x000ea200000e0000 */
[----:B------:R-:W-:Y:S01]  /*1a70*/  USHF.L.U32 UR16, UR11, 0x4, URZ ;  /* 0x000000040b107899 */ /* 0x000fe200080006ff */
[----:B------:R-:W-:Y:S01]  /*1a80*/  NOP ;  /* 0x0000000000007918 */ /* 0x000fe20000000000 */
[----:B------:R-:W-:Y:S01]  /*1a90*/  ULOP3.LUT UR15, UR15, 0x6000, URZ, 0xc0, !UPT ;  /* 0x000060000f0f7892 */ /* 0x000fe2000f8ec0ff */
[----:B------:R-:W-:Y:S01]  /*1aa0*/  NOP ;  /* 0x0000000000007918 */ /* 0x000fe20000000000 */
[----:B------:R-:W-:Y:S02]  /*1ab0*/  ULOP3.LUT UR16, UR16, 0x30, URZ, 0xc0, !UPT ;  /* 0x0000003010107892 */ /* 0x000fe4000f8ec0ff */
[----:B------:R-:W-:Y:S02]  /*1ac0*/  ULOP3.LUT UR15, UR15, 0x10b8, URZ, 0xfc, !UPT ;  /* 0x000010b80f0f7892 */ /* 0x000fe4000f8efcff */
[----:B------:R-:W-:Y:S02]  /*1ad0*/  UISETP.NE.AND UP0, UPT, UR11, 0x37, UPT ;  /* 0x000000370b00788c */ /* 0x000fe4000bf05270 */
[----:B------:R-:W-:Y:S01]  /*1ae0*/  UPRMT UR29, UR16, 0x5410, UR15 ;  /* 0x00005410101d7896 */ /* 0x000fe2000800000f */
[----:B------:R-:W-:Y:S01]  /*1af0*/  UMOV UR28, URZ ;  /* 0x000000ff001c7c82 */ /* 0x000fe20008000000 */
[----:B------:R-:W-:Y:S01]  /*1b00*/  UMOV UR23, 0x40004040 ;  /* 0x4000404000177882 */ /* 0x000fe20000000000 */
[----:B------:R-:W-:Y:S01]  /*1b10*/  UMOV UR21, 0x40004040 ;  /* 0x4000404000157882 */ /* 0x000fe20000000000 */
[----:B------:R-:W-:Y:S01]  /*1b20*/  UMOV UR27, 0x40004040 ;  /* 0x40004040001b7882 */ /* 0x000fe20000000000 */
[----:B------:R-:W-:Y:S01]  /*1b30*/  UMOV UR25, 0x40004040 ;  /* 0x4000404000197882 */ /* 0x000fe20000000000 */
[----:B------:R-:W-:Y:S01]  /*1b40*/  UMOV UR33, 0x40004040 ;  /* 0x4000404000217882 */ /* 0x000fe20000000000 */
[----:B-1----:R-:W-:Y:S01]  /*1b50*/  R2UR UR22, R5 ;  /* 0x00000000051672ca */ /* 0x002fe200000e0000 */
[----:B------:R-:W-:Y:S01]  /*1b60*/  UMOV UR31, 0x40004040 ;  /* 0x40004040001f7882 */ /* 0x000fe20000000000 */
[----:B--2---:R-:W-:Y:S01]  /*1b70*/  R2UR UR20, R7 ;  /* 0x00000000071472ca */ /* 0x004fe200000e0000 */
[----:B------:R-:W-:Y:S01]  /*1b80*/  UMOV UR37, 0x40004040 ;  /* 0x4000404000257882 */ /* 0x000fe20000000000 */
[----:B------:R-:W-:Y:S01]  /*1b90*/  UMOV UR35, 0x40004040 ;  /* 0x4000404000237882 */ /* 0x000fe20000000000 */
[----:B------:R-:W-:Y:S08]  /*1ba0*/  UMOV UR8, 0x3 ;  /* 0x0000000300087882 */ /* 0x000ff00000000000 */
[----:B------:R-:W-:Y:S02]  /*1bb0*/  UIADD3 UR26, UPT, UPT, UR22, 0x2, URZ ;  /* 0x00000002161a7890 */ /* 0x000fe4000fffe0ff */
[----:B------:R-:W-:Y:S01]  /*1bc0*/  UIADD3 UR24, UPT, UPT, UR20, 0x2, URZ ;  /* 0x0000000214187890 */ /* 0x000fe2000fffe0ff */
[----:B------:R1:W-:Y:S01]  /*1bd0*/  UTCQMMA.2CTA gdesc[UR22], gdesc[UR20], tmem[UR13], tmem[UR28], idesc[UR29], tmem[UR4], UPT ;  /* 0x00041c1416007dea */ /* 0x0003e2000ba0030d */
        /* <DEDUP_REMOVED lines=8> */
[----:B------:R-:W-:Y:S05]  /*1c60*/  BRA.U UP0, `(.L_x_33) ;  /* 0x00000001000c7547 */ /* 0x000fea000b800000 */
[----:B-1----:R-:W-:Y:S02]  /*1c70*/  UMOV UR8, 0x3 ;  /* 0x0000000300087882 */ /* 0x002fe40000000000 */
[----:B------:R2:W-:Y:S01]  /*1c80*/  UTCBAR.2CTA.MULTICAST [UR12], URZ, UR8 ;  /* 0x000000ff0c0073e9 */ /* 0x0005e20008200808 */
[----:B------:R-:W-:Y:S02]  /*1c90*/  NOP ;  /* 0x0000000000007918 */ /* 0x000fe40000000000 */
.L_x_33:
[----:B------:R-:W-:Y:S02]  /*1ca0*/  UISETP.NE.AND UP0, UPT, UR10, 0x5, UPT ;  /* 0x000000050a00788c */ /* 0x000fe4000bf05270 */
[----:B------:R-:W-:Y:S02]  /*1cb0*/  UIADD3 UR10, UPT, UPT, UR10, 0x1, URZ ;  /* 0x000000010a0a7890 */ /* 0x000fe4000fffe0ff */
[----:B------:R-:W-:Y:S02]  /*1cc0*/  UIADD3 UR17, UPT, UPT, UR17, 0x2, URZ ;  /* 0x0000000211117890 */ /* 0x000fe4000fffe0ff */
[----:B-1----:R-:W-:Y:S02]  /*1cd0*/  USEL UR14, UR10, URZ, UP0 ;  /* 0x000000ff0a0e7287 */ /* 0x002fe40008000000 */
[----:B------:R-:W-:Y:S04]  /*1ce0*/  UISETP.NE.AND UP0, UPT, UR17, 0x38, UPT ;  /* 0x000000381100788c */ /* 0x000fe8000bf05270 */
[----:B------:R-:W-:Y:S04]  /*1cf0*/  ISETP.NE.AND P1, PT, RZ, UR14, PT ;  /* 0x0000000eff007c0c */ /* 0x000fe8000bf25270 */
[----:B------:R-:W-:Y:S04]  /*1d00*/  SEL R5, RZ, 0x1, P1 ;  /* 0x00000001ff057807 */ /* 0x000fe80000800000 */
[----:B------:R-:W-:Y:S01]  /*1d10*/  LOP3.LUT R6, R6, R5, RZ, 0x3c, !PT ;  /* 0x0000000506067212 */ /* 0x000fe200078e3cff */
[----:B------:R-:W-:Y:S06]  /*1d20*/  BRA.U UP0, `(.L_x_34) ;  /* 0xfffffff9002c7547 */ /* 0x000fec000b83ffff */
[----:B------:R-:W-:Y:S05]  /*1d30*/  @P0 BRA `(.L_x_35) ;  /* 0xfffffff400e00947 */ /* 0x000fea000383ffff */
.L_x_28:
[----:B------:R-:W-:-:S13]  /*1d40*/  ISETP.GE.AND P0, PT, R0, RZ, PT ;  /* 0x000000ff0000720c */ /* 0x000fda0003f06270 */
[----:B--2---:R-:W-:Y:S05]  /*1d50*/  @!P0 EXIT ;  /* 0x000000000000894d */ /* 0x004fea0003800000 */
[----:B------:R-:W-:Y:S01]  /*1d60*/  IMAD.SHL.U32 R2, R0, 0x8, RZ ;  /* 0x0000000800027824 */ /* 0x000fe200078e00ff */
[----:B------:R-:W-:-:S04]  /*1d70*/  SHF.R.U32.HI R0, RZ, 0x1, R0 ;  /* 0x00000001ff007819 */ /* 0x000fc80000011600 */
[----:B------:R-:W-:Y:S02]  /*1d80*/  LOP3.LUT R0, R0, 0x1, RZ, 0xc0, !PT ;  /* 0x0000000100007812 */ /* 0x000fe400078ec0ff */
[----:B------:R-:W-:Y:S02]  /*1d90*/  LOP3.LUT R2, R2, 0x8, RZ, 0xc0, !PT ;  /* 0x0000000802027812 */ /* 0x000fe400078ec0ff */
[----:B------:R-:W-:-:S03]  /*1da0*/  SHF.L.U32 R4, R0, 0x1f, RZ ;  /* 0x0000001f00047819 */ /* 0x000fc600000006ff */
[----:B------:R-:W-:Y:S02]  /*1db0*/  VIADD R2, R2, UR9 ;  /* 0x0000000902027c36 */ /* 0x000fe40008000000 */
[----:B------:R-:W-:-:S07]  /*1dc0*/  IMAD.MOV.U32 R5, RZ, RZ, R4 ;  /* 0x000000ffff057224 */ /* 0x000fce00078e0004 */
.L_x_36:
[----:B-1----:R1:W2:Y:S02]  /*1dd0*/  SYNCS.PHASECHK.TRANS64.TRYWAIT P0, [R2+URZ+0x334a0], R5 ;  /* 0x0334a005020075a7 */ /* 0x0022a400080011ff */
[----:B--2---:R-:W-:Y:S05]  /*1de0*/  @!P0 NANOSLEEP.SYNCS 0x989680 ;  /* 0x009896800000895d */ /* 0x004fea0003900000 */
[----:B------:R-:W2:Y:S02]  /*1df0*/  @!P0 SYNCS.PHASECHK.TRANS64 P0, [R2+URZ+0x334a0], R5 ;  /* 0x0334a005020085a7 */ /* 0x000ea400080010ff */
[----:B--2---:R-:W-:Y:S05]  /*1e00*/  @P0 EXIT ;  /* 0x000000000000094d */ /* 0x004fea0003800000 */
[----:B------:R-:W-:Y:S05]  /*1e10*/  BRA `(.L_x_36) ;  /* 0xfffffffc00ec7947 */ /* 0x000fea000383ffff */
.L_x_21:
[----:B------:R-:W-:-:S13]  /*1e20*/  ELECT P0, URZ, PT ;  /* 0x0000000000ff782f */ /* 0x000fda0003800000 */
[----:B------:R-:W-:Y:S05]  /*1e30*/  @!P0 BRA `(.L_x_23) ;  /* 0x0000000c00388947 */ /* 0x000fea0003800000 */
[----:B------:R-:W1:Y:S02]  /*1e40*/  S2R R8, SR_CTAID.X ;  /* 0x0000000000087919 */ /* 0x000e640000002500 */
[----:B-1----:R-:W-:-:S13]  /*1e50*/  ISETP.GE.U32.AND P0, PT, R8, R5, PT ;  /* 0x000000050800720c */ /* 0x002fda0003f06070 */
[----:B------:R-:W-:Y:S05]  /*1e60*/  @P0 EXIT ;  /* 0x000000000000094d */ /* 0x000fea0003800000 */
[----:B------:R-:W1:Y:S01]  /*1e70*/  LDC.64 R10, c[0x0][0x348] ;  /* 0x0000d200ff0a7b82 */ /* 0x000e620000000a00 */
[----:B------:R-:W-:Y:S01]  /*1e80*/  LOP3.LUT R0, RZ, R8, RZ, 0x33, !PT ;  /* 0x00000008ff007212 */ /* 0x000fe200078e33ff */
[----:B------:R-:W-:Y:S01]  /*1e90*/  HFMA2 R9, -RZ, RZ, 0, 0 ;  /* 0x00000000ff097431 */ /* 0x000fe200000001ff */
[----:B------:R-:W-:Y:S01]  /*1ea0*/  MOV R15, RZ ;  /* 0x000000ff000f7202 */ /* 0x000fe20000000f00 */
[----:B------:R-:W-:Y:S02]  /*1eb0*/  IMAD.MOV.U32 R7, RZ, RZ, RZ ;  /* 0x000000ffff077224 */ /* 0x000fe400078e00ff */
[----:B------:R-:W-:-:S04]  /*1ec0*/  IMAD.IADD R0, R5, 0x1, R0 ;  /* 0x0000000105007824 */ /* 0x000fc800078e0200 */
[----:B------:R-:W-:-:S04]  /*1ed0*/  IMAD.HI.U32 R6, R0, 0x76b981db, RZ ;  /* 0x76b981db00067827 */ /* 0x000fc800078e00ff */
[----:B------:R-:W-:Y:S01]  /*1ee0*/  IMAD.MOV.U32 R0, RZ, RZ, R8 ;  /* 0x000000ffff007224 */ /* 0x000fe200078e0008 */
[----:B------:R-:W-:-:S07]  /*1ef0*/  SHF.R.U32.HI R6, RZ, 0x6, R6 ;  /* 0x00000006ff067819 */ /* 0x000fce0000011606 */
.L_x_42:
[----:B------:R-:W-:Y:S02]  /*1f00*/  SHF.R.U32.HI R17, RZ, 0x4, R0 ;  /* 0x00000004ff117819 */ /* 0x000fe40000011600 */
[----:B------:R-:W-:-:S03]  /*1f10*/  MOV R4, 0x1f80 ;  /* 0x00001f8000047802 */ /* 0x000fc60000000f00 */
[----:B------:R-:W-:-:S04]  /*1f20*/  IMAD.HI.U32 R17, R17, 0xd79435f, RZ ;  /* 0x0d79435f11117827 */ /* 0x000fc800078e00ff */
[C---:B------:R-:W-:Y:S02]  /*1f30*/  IMAD R35, R17.reuse, -0x10, R20 ;  /* 0xfffffff011237824 */ /* 0x040fe400078e0214 */
[----:B------:R-:W-:-:S03]  /*1f40*/  IMAD R0, R17, -0x130, R0 ;  /* 0xfffffed011007824 */ /* 0x000fc600078e0200 */
[----:B------:R-:W-:Y:S02]  /*1f50*/  VIMNMX.U32 R35, PT, PT, R35, 0x10, PT ;  /* 0x0000001023237848 */ /* 0x000fe40003fe0000 */
[----:B-1----:R-:W-:Y:S02]  /*1f60*/  LOP3.LUT R12, R0, 0xffff, RZ, 0xc0, !PT ;  /* 0x0000ffff000c7812 */ /* 0x002fe400078ec0ff */
[----:B-1----:R-:W-:Y:S05]  /*1f70*/  CALL.REL.NOINC `($__internal_3_$__cuda_sm20_div_u16) ;  /* 0x0000002c00c07944 */ /* 0x002fea0003c00000 */
[----:B------:R-:W1:Y:S01]  /*1f80*/  S2R R3, SR_CgaCtaId ;  /* 0x0000000000037919 */ /* 0x000e620000008800 */
[----:B------:R-:W-:Y:S01]  /*1f90*/  PRMT R35, R35, 0x9910, RZ ;  /* 0x0000991023237816 */ /* 0x000fe200000000ff */
[----:B------:R-:W-:Y:S01]  /*1fa0*/  HFMA2 R12, -RZ, RZ, 0, 1.52587890625e-05 ;  /* 0x00000100ff0c7431 */ /* 0x000fe200000001ff */
[----:B------:R-:W-:Y:S01]  /*1fb0*/  PRMT R2, R36, 0x9910, RZ ;  /* 0x0000991024027816 */ /* 0x000fe200000000ff */
[----:B------:R-:W-:-:S04]  /*1fc0*/  IMAD.MOV.U32 R13, RZ, RZ, RZ ;  /* 0x000000ffff0d7224 */ /* 0x000fc800078e00ff */
[----:B------:R-:W-:-:S04]  /*1fd0*/  IMAD R2, R35, R2, RZ ;  /* 0x0000000223027224 */ /* 0x000fc800078e02ff */
[----:B------:R-:W-:-:S05]  /*1fe0*/  IMAD.MOV R2, RZ, RZ, -R2 ;  /* 0x000000ffff027224 */ /* 0x000fca00078e0a02 */
[----:B------:R-:W-:Y:S02]  /*1ff0*/  PRMT R5, R2, 0x7710, RZ ;  /* 0x0000771002057816 */ /* 0x000fe400000000ff */
[----:B------:R-:W-:-:S03]  /*2000*/  MOV R2, 0x400 ;  /* 0x0000040000027802 */ /* 0x000fc60000000f00 */
[----:B------:R-:W-:Y:S01]  /*2010*/  IMAD.IADD R16, R0, 0x1, R5 ;  /* 0x0000000100107824 */ /* 0x000fe200078e0205 */
[----:B------:R-:W-:-:S04]  /*2020*/  LOP3.LUT R0, R36, 0xffff, RZ, 0xc0, !PT ;  /* 0x0000ffff24007812 */ /* 0x000fc800078ec0ff */
[----:B------:R-:W-:Y:S01]  /*2030*/  LOP3.LUT R16, R16, 0xffff, RZ, 0xc0, !PT ;  /* 0x0000ffff10107812 */ /* 0x000fe200078ec0ff */
[----:B------:R-:W-:-:S03]  /*2040*/  IMAD R0, R0, 0xe0, RZ ;  /* 0x000000e000007824 */ /* 0x000fc600078e02ff */
[----:B------:R-:W-:Y:S01]  /*2050*/  LEA R16, R17, R16, 0x4 ;  /* 0x0000001011107211 */ /* 0x000fe200078e20ff */
[C---:B-1----:R-:W-:Y:S01]  /*2060*/  IMAD R14, R3.reuse, 0x70, R0 ;  /* 0x00000070030e7824 */ /* 0x042fe200078e0200 */
[----:B------:R-:W-:Y:S02]  /*2070*/  LEA R2, R3, R2, 0x18 ;  /* 0x0000000203027211 */ /* 0x000fe400078ec0ff */
[----:B------:R-:W-:-:S03]  /*2080*/  SHF.L.U32 R16, R16, 0x7, RZ ;  /* 0x0000000710107819 */ /* 0x000fc600000006ff */
[----:B------:R-:W-:-:S07]  /*2090*/  VIADD R18, R2, 0x33400 ;  /* 0x0003340002127836 */ /* 0x000fce0000000000 */
.L_x_41:
[----:B------:R-:W-:Y:S01]  /*20a0*/  LOP3.LUT R3, R15, 0x1, RZ, 0x3c, !PT ;  /* 0x000000010f037812 */ /* 0x000fe200078e3cff */
[----:B------:R-:W-:Y:S01]  /*20b0*/  IMAD R17, R7, 0x8, R18 ;  /* 0x0000000807117824 */ /* 0x000fe200078e0212 */
[----:B------:R-:W-:Y:S05]  /*20c0*/  YIELD ;  /* 0x0000000000007946 */ /* 0x000fea0003800000 */
[----:B------:R-:W-:Y:S01]  /*20d0*/  SHF.L.U32 R4, R3, 0x1f, RZ ;  /* 0x0000001f03047819 */ /* 0x000fe200000006ff */
[----:B-1----:R-:W1:Y:S01]  /*20e0*/  S2R R5, SR_CgaCtaId ;  /* 0x0000000000057919 */ /* 0x002e620000008800 */
[----:B------:R-:W-:Y:S02]  /*20f0*/  IMAD R3, R7, 0x4000, R2 ;  /* 0x0000400007037824 */ /* 0x000fe400078e0202 */
[----:B------:R-:W2:Y:S02]  /*2100*/  SYNCS.PHASECHK.TRANS64.TRYWAIT P0, [R17+URZ+0x30], R4 ;  /* 0x00003004110075a7 */ /* 0x000ea400080011ff */
[----:B-12---:R-:W-:Y:S05]  /*2110*/  @!P0 BRA `(.L_x_37) ;  /* 0x0000002800ac8947 */ /* 0x006fea0003800000 */
.L_x_82:
[----:B------:R-:W-:Y:S01]  /*2120*/  R2UR UR12, R3 ;  /* 0x00000000030c72ca */ /* 0x000fe200000e0000 */
[----:B------:R-:W-:Y:S01]  /*2130*/  UMOV UR20, 0x0 ;  /* 0x0000000000147882 */ /* 0x000fe20000000000 */
[C---:B------:R-:W-:Y:S01]  /*2140*/  IADD3 R22, P1, PT, R10.reuse, 0xc0, RZ ;  /* 0x000000c00a167810 */ /* 0x040fe20007f3e0ff */
[----:B------:R-:W-:Y:S01]  /*2150*/  UMOV UR21, 0x10000000 ;  /* 0x1000000000157882 */ /* 0x000fe20000000000 */
[----:B------:R-:W-:Y:S01]  /*2160*/  ISETP.NE.AND P0, PT, R7, 0x5, PT ;  /* 0x000000050700780c */ /* 0x000fe20003f05270 */
[----:B------:R-:W-:Y:S01]  /*2170*/  IMAD R3, R5, 0x70, R0 ;  /* 0x0000007005037824 */ /* 0x000fe200078e0200 */
[----:B------:R-:W-:Y:S01]  /*2180*/  IADD3 R24, P2, PT, R10, 0x40, RZ ;  /* 0x000000400a187810 */ /* 0x000fe20007f5e0ff */
[--C-:B-1----:R-:W-:Y:S01]  /*2190*/  IMAD.X R23, RZ, RZ, R11.reuse, P1 ;  /* 0x000000ffff177224 */ /* 0x102fe200008e060b */
[----:B------:R-:W-:Y:S01]  /*21a0*/  R2UR UR14, R12 ;  /* 0x000000000c0e72ca */ /* 0x000fe200000e0000 */
[--C-:B------:R-:W-:Y:S01]  /*21b0*/  IMAD R4, R7, 0x3800, R2.reuse ;  /* 0x0000380007047824 */ /* 0x100fe200078e0202 */
[----:B------:R-:W-:Y:S01]  /*21c0*/  R2UR UR13, R17 ;  /* 0x00000000110d72ca */ /* 0x000fe200000e0000 */
[----:B------:R-:W-:Y:S01]  /*21d0*/  IMAD.X R25, RZ, RZ, R11, P2 ;  /* 0x000000ffff197224 */ /* 0x000fe200010e060b */
[----:B------:R-:W-:Y:S01]  /*21e0*/  R2UR UR28, R24 ;  /* 0x00000000181c72ca */ /* 0x000fe200000e0000 */
[----:B------:R-:W1:Y:S01]  /*21f0*/  LDCU.64 UR6, c[0x0][0x348] ;  /* 0x00006900ff0677ac */ /* 0x000e620008000a00 */
[----:B------:R-:W-:Y:S01]  /*2200*/  R2UR UR16, R4 ;  /* 0x00000000041072ca */ /* 0x000fe200000e0000 */
[--C-:B------:R-:W-:Y:S01]  /*2210*/  IMAD R21, R7, 0x200, R2.reuse ;  /* 0x0000020007157824 */ /* 0x100fe200078e0202 */
[----:B------:R-:W-:Y:S01]  /*2220*/  R2UR UR29, R25 ;  /* 0x00000000191d72ca */ /* 0x000fe200000e0000 */
[----:B------:R-:W-:Y:S01]  /*2230*/  UIADD3 UR12, UPT, UPT, UR12, 0x4000, URZ ;  /* 0x000040000c0c7890 */ /* 0x000fe2000fffe0ff */
[----:B------:R-:W-:Y:S01]  /*2240*/  R2UR UR15, R16 ;  /* 0x00000000100f72ca */ /* 0x000fe200000e0000 */
[----:B------:R-:W-:Y:S01]  /*2250*/  IMAD R26, R7, 0x400, R2 ;  /* 0x00000400071a7824 */ /* 0x000fe200078e0202 */
[----:B------:R-:W-:Y:S01]  /*2260*/  R2UR UR8, R21 ;  /* 0x00000000150872ca */ /* 0x000fe200000e0000 */
[----:B------:R-:W-:Y:S01]  /*2270*/  UIADD3 UR14, UPT, UPT, UR14, -0x100, URZ ;  /* 0xffffff000e0e7890 */ /* 0x000fe2000fffe0ff */
[----:B------:R-:W-:Y:S01]  /*2280*/  R2UR UR26, R22 ;  /* 0x00000000161a72ca */ /* 0x000fe200000e0000 */
[----:B------:R-:W-:Y:S01]  /*2290*/  UMOV UR17, UR13 ;  /* 0x0000000d00117c82 */ /* 0x000fe20008000000 */
[----:B------:R-:W-:Y:S01]  /*22a0*/  R2UR UR27, R23 ;  /* 0x00000000171b72ca */ /* 0x000fe200000e0000 */
[----:B------:R-:W-:Y:S01]  /*22b0*/  VIADD R5, R7, 0x1 ;  /* 0x0000000107057836 */ /* 0x000fe20000000000 */
[----:B------:R-:W-:Y:S01]  /*22c0*/  R2UR UR19, R3 ;  /* 0x00000000031372ca */ /* 0x000fe200000e0000 */
[----:B------:R-:W-:Y:S01]  /*22d0*/  UIADD3 UR16, UPT, UPT, UR16, 0x1c000, URZ ;  /* 0x0001c00010107890 */ /* 0x000fe2000fffe0ff */
[----:B------:R-:W-:Y:S01]  /*22e0*/  R2UR UR4, R26 ;  /* 0x000000001a0472ca */ /* 0x000fe200000e0000 */
[----:B------:R-:W-:Y:S01]  /*22f0*/  UMOV UR18, UR14 ;  /* 0x0000000e00127c82 */ /* 0x000fe20008000000 */
[----:B------:R-:W-:Y:S01]  /*2300*/  R2UR UR11, R13 ;  /* 0x000000000d0b72ca */ /* 0x000fe200000e0000 */
[----:B------:R2:W-:Y:S01]  /*2310*/  UTMALDG.2D [UR12], [UR28], desc[UR20] ;  /* 0x0000140c1c0075b4 */ /* 0x0005e20008009000 */
[----:B-1----:R-:W-:Y:S01]  /*2320*/  UIADD3 UR24, UP1, UPT, UR6, 0x140, URZ ;  /* 0x0000014006187890 */ /* 0x002fe2000ff3e0ff */
[----:B------:R-:W-:Y:S01]  /*2330*/  SEL R5, R5, RZ, P0 ;  /* 0x000000ff05057207 */ /* 0x000fe20000000000 */
[----:B------:R-:W-:Y:S01]  /*2340*/  UIADD3 UR8, UPT, UPT, UR8, 0x31000, URZ ;  /* 0x0003100008087890 */ /* 0x000fe2000fffe0ff */
[----:B------:R-:W-:Y:S01]  /*2350*/  IMAD.MOV.U32 R26, RZ, RZ, 0x7d80 ;  /* 0x00007d80ff1a7424 */ /* 0x000fe200078e00ff */
[----:B------:R-:W-:Y:S01]  /*2360*/  UIADD3.X UR25, UPT, UPT, URZ, UR7, URZ, UP1, !UPT ;  /* 0x00000007ff197290 */ /* 0x000fe20008ffe4ff */
[C---:B------:R-:W-:Y:S01]  /*2370*/  ISETP.NE.AND P0, PT, R5.reuse, RZ, PT ;  /* 0x000000ff0500720c */ /* 0x040fe20003f05270 */
[----:B------:R-:W-:Y:S01]  /*2380*/  UIADD3 UR22, UP0, UPT, UR6, 0x1c0, URZ ;  /* 0x000001c006167890 */ /* 0x000fe2000ff1e0ff */
[----:B------:R2:W-:Y:S01]  /*2390*/  UTMALDG.2D [UR16], [UR26], desc[UR20] ;  /* 0x000014101a0075b4 */ /* 0x0005e20008009000 */
[----:B------:R-:W-:Y:S01]  /*23a0*/  R2UR UR6, R0 ;  /* 0x00000000000672ca */ /* 0x000fe200000e0000 */
[----:B------:R-:W-:Y:S01]  /*23b0*/  UMOV UR10, UR15 ;  /* 0x0000000f000a7c82 */ /* 0x000fe20008000000 */
[----:B------:R-:W-:Y:S01]  /*23c0*/  UMOV UR9, UR13 ;  /* 0x0000000d00097c82 */ /* 0x000fe20008000000 */
[----:B------:R-:W-:Y:S01]  /*23d0*/  UIADD3 UR4, UPT, UPT, UR4, 0x31c00, URZ ;  /* 0x00031c0004047890 */ /* 0x000fe2000fffe0ff */
[----:B------:R-:W-:Y:S01]  /*23e0*/  SEL R30, RZ, 0x1, P0 ;  /* 0x00000001ff1e7807 */ /* 0x000fe20000000000 */
[----:B------:R-:W-:Y:S01]  /*23f0*/  UIADD3.X UR23, UPT, UPT, URZ, UR7, URZ, UP0, !UPT ;  /* 0x00000007ff177290 */ /* 0x000fe200087fe4ff */
[----:B------:R-:W-:Y:S01]  /*2400*/  IMAD R28, R5, 0x8, R18 ;  /* 0x00000008051c7824 */ /* 0x000fe200078e0212 */
[----:B------:R2:W-:Y:S01]  /*2410*/  UTMALDG.2D [UR8], [UR24], desc[UR20] ;  /* 0x00001408180075b4 */ /* 0x0005e20008009000 */
[----:B------:R-:W-:Y:S01]  /*2420*/  UMOV UR5, UR13 ;  /* 0x0000000d00057c82 */ /* 0x000fe20008000000 */
[----:B------:R-:W-:Y:S01]  /*2430*/  UMOV UR7, UR11 ;  /* 0x0000000b00077c82 */ /* 0x000fe20008000000 */
[----:B------:R-:W-:Y:S01]  /*2440*/  LOP3.LUT R15, R15, R30, RZ, 0x3c, !PT ;  /* 0x0000001e0f0f7212 */ /* 0x000fe200078e3cff */
[C---:B------:R-:W-:Y:S01]  /*2450*/  VIADD R7, R5.reuse, 0x1 ;  /* 0x0000000105077836 */ /* 0x040fe20000000000 */
[C---:B------:R-:W-:Y:S01]  /*2460*/  ISETP.NE.AND P0, PT, R5.reuse, 0x5, PT ;  /* 0x000000050500780c */ /* 0x040fe20003f05270 */
[--C-:B------:R-:W-:Y:S01]  /*2470*/  IMAD R4, R5, 0x3800, R2.reuse ;  /* 0x0000380005047824 */ /* 0x100fe200078e0202 */
[----:B------:R-:W-:Y:S01]  /*2480*/  LOP3.LUT R21, R15, 0x1, RZ, 0x3c, !PT ;  /* 0x000000010f157812 */ /* 0x000fe200078e3cff */
[----:B------:R2:W-:Y:S01]  /*2490*/  UTMALDG.2D [UR4], [UR22], desc[UR20] ;  /* 0x00001404160075b4 */ /* 0x0005e20008009000 */
[----:B------:R1:W-:Y:S01]  /*24a0*/  SYNCS.ARRIVE.TRANS64 RZ, [R17+URZ], R26 ;  /* 0x0000001a11ff79a7 */ /* 0x0003e200080000ff */
[----:B------:R-:W-:Y:S02]  /*24b0*/  SEL R7, R7, RZ, P0 ;  /* 0x000000ff07077207 */ /* 0x000fe40000000000 */
[----:B------:R-:W-:Y:S04]  /*24c0*/  IMAD.U32 R19, R21, -0x80000000, RZ ;  /* 0x8000000015137824 */ /* 0x000fe800078e00ff */
[----:B------:R-:W3:Y:S01]  /*24d0*/  SYNCS.PHASECHK.TRANS64.TRYWAIT P1, [R28+URZ+0x30], R19 ;  /* 0x000030131c0075a7 */ /* 0x000ee200080211ff */
[----:B-1----:R-:W-:Y:S01]  /*24e0*/  IMAD R17, R5, 0x4000, R2 ;  /* 0x0000400005117824 */ /* 0x002fe200078e0202 */
[----:B--23--:R-:W-:Y:S06]  /*24f0*/  @!P1 BRA `(.L_x_38) ;  /* 0x0000002400d09947 */ /* 0x00cfec0003800000 */
.L_x_84:
[----:B------:R-:W-:Y:S01]  /*2500*/  R2UR UR8, R17 ;  /* 0x00000000110872ca */ /* 0x000fe200000e0000 */
[----:B------:R-:W-:Y:S01]  /*2510*/  UMOV UR14, 0x0 ;  /* 0x00000000000e7882 */ /* 0x000fe20000000000 */
[----:B------:R-:W-:Y:S01]  /*2520*/  R2UR UR10, R12 ;  /* 0x000000000c0a72ca */ /* 0x000fe200000e0000 */
[----:B------:R-:W-:Y:S01]  /*2530*/  UMOV UR15, 0x10000000 ;  /* 0x10000000000f7882 */ /* 0x000fe20000000000 */
[----:B------:R-:W-:Y:S01]  /*2540*/  R2UR UR4, R4 ;  /* 0x00000000040472ca */ /* 0x000fe200000e0000 */
[C---:B------:R-:W-:Y:S01]  /*2550*/  IMAD R26, R7.reuse, 0x8, R18 ;  /* 0x00000008071a7824 */ /* 0x040fe200078e0212 */
[----:B------:R-:W-:Y:S01]  /*2560*/  R2UR UR9, R28 ;  /* 0x000000001c0972ca */ /* 0x000fe200000e0000 */
[C---:B------:R-:W-:Y:S01]  /*2570*/  VIADD R5, R7.reuse, 0x1 ;  /* 0x0000000107057836 */ /* 0x040fe20000000000 */
[----:B------:R-:W-:Y:S01]  /*2580*/  R2UR UR16, R24 ;  /* 0x00000000181072ca */ /* 0x000fe200000e0000 */
[--C-:B------:R-:W-:Y:S01]  /*2590*/  IMAD R4, R7, 0x3800, R2.reuse ;  /* 0x0000380007047824 */ /* 0x100fe200078e0202 */
[----:B------:R-:W-:Y:S02]  /*25a0*/  R2UR UR17, R25 ;  /* 0x00000000191172ca */ /* 0x000fe400000e0000 */
[----:B------:R-:W-:Y:S01]  /*25b0*/  R2UR UR11, R16 ;  /* 0x00000000100b72ca */ /* 0x000fe200000e0000 */
[----:B------:R-:W-:Y:S01]  /*25c0*/  UIADD3 UR8, UPT, UPT, UR8, 0x4000, URZ ;  /* 0x0000400008087890 */ /* 0x000fe2000fffe0ff */
[----:B------:R-:W-:Y:S01]  /*25d0*/  R2UR UR12, R22 ;  /* 0x00000000160c72ca */ /* 0x000fe200000e0000 */
[----:B------:R-:W-:Y:S01]  /*25e0*/  UIADD3 UR10, UPT, UPT, UR10, -0x80, URZ ;  /* 0xffffff800a0a7890 */ /* 0x000fe2000fffe0ff */
[----:B------:R-:W-:Y:S01]  /*25f0*/  R2UR UR13, R23 ;  /* 0x00000000170d72ca */ /* 0x000fe200000e0000 */
[----:B------:R-:W-:Y:S01]  /*2600*/  UIADD3 UR4, UPT, UPT, UR4, 0x1c000, URZ ;  /* 0x0001c00004047890 */ /* 0x000fe2000fffe0ff */
[----:B------:R-:W-:Y:S01]  /*2610*/  R2UR UR7, R3 ;  /* 0x00000000030772ca */ /* 0x000fe200000e0000 */
[----:B------:R-:W-:Y:S01]  /*2620*/  UMOV UR5, UR9 ;  /* 0x0000000900057c82 */ /* 0x000fe20008000000 */
[C---:B------:R-:W-:Y:S02]  /*2630*/  ISETP.NE.AND P0, PT, R7.reuse, RZ, PT ;  /* 0x000000ff0700720c */ /* 0x040fe40003f05270 */
[----:B------:R-:W-:Y:S02]  /*2640*/  UMOV UR6, UR10 ;  /* 0x0000000a00067c82 */ /* 0x000fe40008000000 */
[----:B------:R-:W-:Y:S01]  /*2650*/  SEL R30, RZ, 0x1, P0 ;  /* 0x00000001ff1e7807 */ /* 0x000fe20000000000 */
[----:B------:R2:W-:Y:S01]  /*2660*/  UTMALDG.2D [UR8], [UR16], desc[UR14] ;  /* 0x00000e08100075b4 */ /* 0x0005e20008009000 */
[----:B------:R-:W-:Y:S02]  /*2670*/  ISETP.NE.AND P0, PT, R7, 0x5, PT ;  /* 0x000000050700780c */ /* 0x000fe40003f05270 */
[----:B------:R-:W-:Y:S01]  /*2680*/  LOP3.LUT R17, R15, R30, RZ, 0x3c, !PT ;  /* 0x0000001e0f117212 */ /* 0x000fe200078e3cff */
[----:B------:R-:W-:Y:S01]  /*2690*/  IMAD.MOV.U32 R15, RZ, RZ, 0x7800 ;  /* 0x00007800ff0f7424 */ /* 0x000fe200078e00ff */
[----:B------:R-:W-:Y:S02]  /*26a0*/  SEL R5, R5, RZ, P0 ;  /* 0x000000ff05057207 */ /* 0x000fe40000000000 */
[----:B------:R-:W-:Y:S01]  /*26b0*/  LOP3.LUT R21, R17, 0x1, RZ, 0x3c, !PT ;  /* 0x0000000111157812 */ /* 0x000fe200078e3cff */
[----:B------:R2:W-:Y:S01]  /*26c0*/  UTMALDG.2D [UR4], [UR12], desc[UR14] ;  /* 0x00000e040c0075b4 */ /* 0x0005e20008009000 */
[----:B------:R2:W-:Y:S01]  /*26d0*/  SYNCS.ARRIVE.TRANS64 RZ, [R28+URZ], R15 ;  /* 0x0000000f1cff79a7 */ /* 0x0005e200080000ff */
[----:B------:R-:W-:Y:S02]  /*26e0*/  ISETP.NE.AND P0, PT, R5, RZ, PT ;  /* 0x000000ff0500720c */ /* 0x000fe40003f05270 */
[----:B------:R-:W-:Y:S02]  /*26f0*/  IMAD.U32 R19, R21, -0x80000000, RZ ;  /* 0x8000000015137824 */ /* 0x000fe400078e00ff */
[----:B------:R-:W-:Y:S02]  /*2700*/  IMAD R21, R7, 0x4000, R2 ;  /* 0x0000400007157824 */ /* 0x000fe400078e0202 */
[----:B------:R-:W3:Y:S02]  /*2710*/  SYNCS.PHASECHK.TRANS64.TRYWAIT P1, [R26+URZ+0x30], R19 ;  /* 0x000030131a0075a7 */ /* 0x000ee400080211ff */
[----:B--23--:R-:W-:Y:S05]  /*2720*/  @!P1 BRA `(.L_x_39) ;  /* 0x0000002400609947 */ /* 0x00cfea0003800000 */
.L_x_86:
[----:B------:R-:W-:Y:S01]  /*2730*/  R2UR UR8, R21 ;  /* 0x00000000150872ca */ /* 0x000fe200000e0000 */
[----:B------:R-:W-:Y:S01]  /*2740*/  UMOV UR14, 0x0 ;  /* 0x00000000000e7882 */ /* 0x000fe20000000000 */
[----:B------:R-:W-:Y:S01]  /*2750*/  R2UR UR4, R4 ;  /* 0x00000000040472ca */ /* 0x000fe200000e0000 */
[----:B------:R-:W-:Y:S01]  /*2760*/  UMOV UR15, 0x10000000 ;  /* 0x10000000000f7882 */ /* 0x000fe20000000000 */
[----:B------:R-:W-:Y:S01]  /*2770*/  R2UR UR9, R26 ;  /* 0x000000001a0972ca */ /* 0x000fe200000e0000 */
[----:B-1----:R-:W-:Y:S01]  /*2780*/  IMAD R28, R5, 0x8, R18 ;  /* 0x00000008051c7824 */ /* 0x002fe200078e0212 */
[----:B------:R-:W-:Y:S02]  /*2790*/  R2UR UR10, R12 ;  /* 0x000000000c0a72ca */ /* 0x000fe400000e0000 */
[----:B------:R-:W-:Y:S02]  /*27a0*/  R2UR UR16, R24 ;  /* 0x00000000181072ca */ /* 0x000fe400000e0000 */
[----:B------:R-:W-:Y:S02]  /*27b0*/  R2UR UR17, R25 ;  /* 0x00000000191172ca */ /* 0x000fe400000e0000 */
[----:B------:R-:W-:Y:S01]  /*27c0*/  R2UR UR11, R16 ;  /* 0x00000000100b72ca */ /* 0x000fe200000e0000 */
[----:B------:R-:W-:Y:S01]  /*27d0*/  UIADD3 UR8, UPT, UPT, UR8, 0x4000, URZ ;  /* 0x0000400008087890 */ /* 0x000fe2000fffe0ff */
[----:B------:R-:W-:Y:S01]  /*27e0*/  R2UR UR7, R3 ;  /* 0x00000000030772ca */ /* 0x000fe200000e0000 */
[----:B------:R-:W-:Y:S01]  /*27f0*/  UIADD3 UR4, UPT, UPT, UR4, 0x1c000, URZ ;  /* 0x0001c00004047890 */ /* 0x000fe2000fffe0ff */
[----:B------:R-:W-:Y:S01]  /*2800*/  R2UR UR12, R22 ;  /* 0x00000000160c72ca */ /* 0x000fe200000e0000 */
[----:B------:R-:W-:Y:S01]  /*2810*/  UMOV UR5, UR9 ;  /* 0x0000000900057c82 */ /* 0x000fe20008000000 */
[----:B------:R-:W-:Y:S01]  /*2820*/  R2UR UR13, R23 ;  /* 0x00000000170d72ca */ /* 0x000fe200000e0000 */
[----:B------:R-:W-:Y:S01]  /*2830*/  UMOV UR6, UR10 ;  /* 0x0000000a00067c82 */ /* 0x000fe20008000000 */
[----:B------:R-:W-:Y:S04]  /*2840*/  SEL R30, RZ, 0x1, P0 ;  /* 0x00000001ff1e7807 */ /* 0x000fe80000000000 */
[----:B------:R-:W-:Y:S01]  /*2850*/  LOP3.LUT R17, R17, R30, RZ, 0x3c, !PT ;  /* 0x0000001e11117212 */ /* 0x000fe200078e3cff */
[----:B------:R1:W-:Y:S03]  /*2860*/  UTMALDG.2D [UR8], [UR16], desc[UR14] ;  /* 0x00000e08100075b4 */ /* 0x0003e60008009000 */
[----:B------:R-:W-:Y:S03]  /*2870*/  LOP3.LUT R19, R17, 0x1, RZ, 0x3c, !PT ;  /* 0x0000000111137812 */ /* 0x000fe600078e3cff */
[----:B------:R1:W-:Y:S01]  /*2880*/  UTMALDG.2D [UR4], [UR12], desc[UR14] ;  /* 0x00000e040c0075b4 */ /* 0x0003e20008009000 */
[----:B------:R1:W-:Y:S01]  /*2890*/  SYNCS.ARRIVE.TRANS64 RZ, [R26+URZ], R15 ;  /* 0x0000000f1aff79a7 */ /* 0x0003e200080000ff */
[----:B------:R-:W-:Y:S02]  /*28a0*/  IMAD.U32 R7, R19, -0x80000000, RZ ;  /* 0x8000000013077824 */ /* 0x000fe400078e00ff */
[----:B------:R-:W-:Y:S02]  /*28b0*/  VIADD R19, R12, 0x80 ;  /* 0x000000800c137836 */ /* 0x000fe40000000000 */
[----:B------:R-:W2:Y:S02]  /*28c0*/  SYNCS.PHASECHK.TRANS64.TRYWAIT P0, [R28+URZ+0x30], R7 ;  /* 0x000030071c0075a7 */ /* 0x000ea400080011ff */
[----:B-12---:R-:W-:Y:S05]  /*28d0*/  @!P0 BRA `(.L_x_40) ;  /* 0x0000002400108947 */ /* 0x006fea0003800000 */
.L_x_88:
[----:B------:R-:W-:Y:S01]  /*28e0*/  R2UR UR16, R24 ;  /* 0x00000000181072ca */ /* 0x000fe200000e0000 */
[--C-:B------:R-:W-:Y:S01]  /*28f0*/  IMAD R4, R5, 0x4000, R2.reuse ;  /* 0x0000400005047824 */ /* 0x100fe200078e0202 */
[----:B------:R-:W-:Y:S01]  /*2900*/  R2UR UR17, R25 ;  /* 0x00000000191172ca */ /* 0x000fe200000e0000 */
[----:B------:R-:W-:Y:S01]  /*2910*/  UMOV UR14, 0x0 ;  /* 0x00000000000e7882 */ /* 0x000fe20000000000 */
[----:B------:R-:W-:Y:S01]  /*2920*/  R2UR UR10, R19 ;  /* 0x00000000130a72ca */ /* 0x000fe200000e0000 */
[----:B------:R-:W-:Y:S01]  /*2930*/  UMOV UR15, 0x10000000 ;  /* 0x10000000000f7882 */ /* 0x000fe20000000000 */
[----:B------:R-:W-:Y:S01]  /*2940*/  R2UR UR8, R4 ;  /* 0x00000000040872ca */ /* 0x000fe200000e0000 */
[C---:B------:R-:W-:Y:S01]  /*2950*/  IMAD R3, R5.reuse, 0x3800, R2 ;  /* 0x0000380005037824 */ /* 0x040fe200078e0202 */
[----:B------:R-:W-:Y:S01]  /*2960*/  R2UR UR9, R28 ;  /* 0x000000001c0972ca */ /* 0x000fe200000e0000 */
[----:B------:R-:W-:Y:S01]  /*2970*/  VIADD R4, R5, 0x1 ;  /* 0x0000000105047836 */ /* 0x000fe20000000000 */
[----:B------:R-:W-:Y:S01]  /*2980*/  R2UR UR11, R16 ;  /* 0x00000000100b72ca */ /* 0x000fe200000e0000 */
[----:B------:R-:W-:Y:S01]  /*2990*/  VIADD R12, R12, 0x200 ;  /* 0x000002000c0c7836 */ /* 0x000fe20000000000 */
[----:B------:R-:W-:Y:S01]  /*29a0*/  R2UR UR4, R3 ;  /* 0x00000000030472ca */ /* 0x000fe200000e0000 */
[----:B------:R-:W-:Y:S01]  /*29b0*/  VIADD R13, R13, 0x1 ;  /* 0x000000010d0d7836 */ /* 0x000fe20000000000 */
[----:B------:R-:W-:Y:S02]  /*29c0*/  R2UR UR12, R22 ;  /* 0x00000000160c72ca */ /* 0x000fe400000e0000 */
[----:B------:R-:W-:Y:S01]  /*29d0*/  R2UR UR13, R23 ;  /* 0x00000000170d72ca */ /* 0x000fe200000e0000 */
[----:B------:R-:W-:Y:S01]  /*29e0*/  UMOV UR6, UR10 ;  /* 0x0000000a00067c82 */ /* 0x000fe20008000000 */
[----:B------:R-:W-:Y:S01]  /*29f0*/  R2UR UR7, R14 ;  /* 0x000000000e0772ca */ /* 0x000fe200000e0000 */
[----:B------:R-:W-:Y:S01]  /*2a00*/  UIADD3 UR8, UPT, UPT, UR8, 0x4000, URZ ;  /* 0x0000400008087890 */ /* 0x000fe2000fffe0ff */
[----:B------:R-:W-:Y:S01]  /*2a10*/  ISETP.NE.AND P0, PT, R5, 0x5, PT ;  /* 0x000000050500780c */ /* 0x000fe20003f05270 */
[----:B------:R-:W-:Y:S03]  /*2a20*/  UMOV UR5, UR9 ;  /* 0x0000000900057c82 */ /* 0x000fe60008000000 */
[----:B------:R-:W-:Y:S01]  /*2a30*/  SEL R7, R4, RZ, P0 ;  /* 0x000000ff04077207 */ /* 0x000fe20000000000 */
[----:B------:R-:W-:Y:S01]  /*2a40*/  UIADD3 UR4, UPT, UPT, UR4, 0x1c000, URZ ;  /* 0x0001c00004047890 */ /* 0x000fe2000fffe0ff */
[----:B------:R-:W-:Y:S02]  /*2a50*/  ISETP.NE.AND P0, PT, R12, 0x1d00, PT ;  /* 0x00001d000c00780c */ /* 0x000fe40003f05270 */
[----:B------:R2:W-:Y:S01]  /*2a60*/  UTMALDG.2D [UR8], [UR16], desc[UR14] ;  /* 0x00000e08100075b4 */ /* 0x0005e20008009000 */
[----:B------:R-:W-:Y:S04]  /*2a70*/  ISETP.NE.AND P1, PT, R7, RZ, PT ;  /* 0x000000ff0700720c */ /* 0x000fe80003f25270 */
[----:B------:R-:W-:Y:S01]  /*2a80*/  SEL R4, RZ, 0x1, P1 ;  /* 0x00000001ff047807 */ /* 0x000fe20000800000 */
[----:B------:R2:W-:Y:S01]  /*2a90*/  UTMALDG.2D [UR4], [UR12], desc[UR14] ;  /* 0x00000e040c0075b4 */ /* 0x0005e20008009000 */
[----:B------:R3:W-:Y:S02]  /*2aa0*/  SYNCS.ARRIVE.TRANS64 RZ, [R28+URZ], R15 ;  /* 0x0000000f1cff79a7 */ /* 0x0007e400080000ff */
[----:B---3--:R-:W-:Y:S02]  /*2ab0*/  LOP3.LUT R15, R17, R4, RZ, 0x3c, !PT ;  /* 0x00000004110f7212 */ /* 0x008fe400078e3cff */
[----:B--2---:R-:W-:Y:S05]  /*2ac0*/  @P0 BRA `(.L_x_41) ;  /* 0xfffffff400740947 */ /* 0x004fea000383ffff */
[----:B------:R-:W-:-:S13]  /*2ad0*/  ISETP.NE.AND P0, PT, R9, R6, PT ;  /* 0x000000060900720c */ /* 0x000fda0003f05270 */
[----:B------:R-:W-:Y:S05]  /*2ae0*/  @!P0 EXIT ;  /* 0x000000000000894d */ /* 0x000fea0003800000 */
[----:B------:R-:W-:-:S05]  /*2af0*/  IADD3 R9, PT, PT, R9, 0x1, RZ ;  /* 0x0000000109097810 */ /* 0x000fca0007ffe0ff */
[----:B------:R-:W-:Y:S01]  /*2b00*/  IMAD R0, R9, 0x8a, R8 ;  /* 0x0000008a09007824 */ /* 0x000fe200078e0208 */
[----:B------:R-:W-:Y:S06]  /*2b10*/  BRA `(.L_x_42) ;  /* 0xfffffff000f87947 */ /* 0x000fec000383ffff */
.L_x_23:
[----:B------:R-:W-:-:S04]  /*2b20*/  LOP3.LUT R0, R4, 0xfffffffc, RZ, 0xc0, !PT ;  /* 0xfffffffc04007812 */ /* 0x000fc800078ec0ff */
[----:B------:R-:W-:-:S13]  /*2b30*/  ISETP.NE.AND P0, PT, R0, 0x4, PT ;  /* 0x000000040000780c */ /* 0x000fda0003f05270 */
[----:B-1----:R-:W-:Y:S05]  /*2b40*/  @P0 EXIT ;  /* 0x000000000000094d */ /* 0x002fea0003800000 */
[----:B------:R-:W1:Y:S01]  /*2b50*/  S2R R0, SR_CgaCtaId ;  /* 0x0000000000007919 */ /* 0x000e620000008800 */
[----:B------:R-:W-:-:S04]  /*2b60*/  MOV R3, 0x400 ;  /* 0x0000040000037802 */ /* 0x000fc80000000f00 */
[----:B-1----:R-:W-:-:S05]  /*2b70*/  LEA R0, R0, R3, 0x18 ;  /* 0x0000000300007211 */ /* 0x002fca00078ec0ff */
[----:B------:R-:W1:Y:S02]  /*2b80*/  LDS R2, [R0+0x334b0] ;  /* 0x0334b00000027984 */ /* 0x000e640000000800 */
[----:B-1----:R-:W-:-:S13]  /*2b90*/  ISETP.NE.AND P0, PT, R2, RZ, PT ;  /* 0x000000ff0200720c */ /* 0x002fda0003f05270 */
[----:B------:R-:W-:Y:S05]  /*2ba0*/  @!P0 BRA `(.L_x_43) ;  /* 0x0000000000048947 */ /* 0x000fea0003800000 */
[----:B------:R-:W-:Y:S05]  /*2bb0*/  BPT.TRAP 0x1 ;  /* 0x000000040000795c */ /* 0x000fea0000300000 */
.L_x_43:
[----:B------:R-:W1:Y:S01]  /*2bc0*/  S2UR UR4, SR_CTAID.X ;  /* 0x00000000000479c3 */ /* 0x000e620000002500 */
[----:B------:R-:W-:Y:S02]  /*2bd0*/  IADD3 R3, PT, PT, R4, -0x4, RZ ;  /* 0xfffffffc04037810 */ /* 0x000fe40007ffe0ff */
[----:B-1----:R-:W-:-:S13]  /*2be0*/  ISETP.LE.U32.AND P0, PT, R5, UR4, PT ;  /* 0x0000000405007c0c */ /* 0x002fda000bf03070 */
[----:B------:R-:W-:Y:S05]  /*2bf0*/  @P0 BRA `(.L_x_44) ;  /* 0x0000001800d00947 */ /* 0x000fea0003800000 */
[----:B------:R-:W-:Y:S02]  /*2c00*/  IMAD.U32 R31, RZ, RZ, UR4 ;  /* 0x00000004ff1f7e24 */ /* 0x000fe4000f8e00ff */
[----:B------:R-:W-:Y:S02]  /*2c10*/  IMAD.SHL.U32 R21, R21, 0x4, RZ ;  /* 0x0000000415157824 */ /* 0x000fe400078e00ff */
[----:B------:R-:W-:Y:S01]  /*2c20*/  IMAD.SHL.U32 R30, R3, 0x800, RZ ;  /* 0x00000800031e7824 */ /* 0x000fe200078e00ff */
[----:B------:R-:W-:Y:S01]  /*2c30*/  LOP3.LUT R22, RZ, R31, RZ, 0x33, !PT ;  /* 0x0000001fff167212 */ /* 0x000fe200078e33ff */
[C---:B------:R-:W-:Y:S01]  /*2c40*/  VIADD R27, R21.reuse, 0x1 ;  /* 0x00000001151b7836 */ /* 0x040fe20000000000 */
[--C-:B------:R-:W-:Y:S01]  /*2c50*/  SHF.R.U32.HI R29, RZ, 0x3, R21.reuse ;  /* 0x00000003ff1d7819 */ /* 0x100fe20000011615 */
[----:B------:R-:W-:Y:S01]  /*2c60*/  IMAD.MOV.U32 R23, RZ, RZ, RZ ;  /* 0x000000ffff177224 */ /* 0x000fe200078e00ff */
[----:B------:R-:W-:Y:S01]  /*2c70*/  IADD3 R25, PT, PT, R21, 0x3, RZ ;  /* 0x0000000315197810 */ /* 0x000fe20007ffe0ff */
[----:B------:R-:W-:Y:S01]  /*2c80*/  IMAD.IADD R22, R5, 0x1, R22 ;  /* 0x0000000105167824 */ /* 0x000fe200078e0216 */
[----:B------:R-:W-:Y:S01]  /*2c90*/  LOP3.LUT R2, R29, 0x3, RZ, 0xc0, !PT ;  /* 0x000000031d027812 */ /* 0x000fe200078ec0ff */
[----:B------:R-:W-:Y:S01]  /*2ca0*/  VIADD R5, R21, 0x2 ;  /* 0x0000000215057836 */ /* 0x000fe20000000000 */
[----:B------:R-:W-:Y:S01]  /*2cb0*/  PRMT R24, R31, 0x7610, R24 ;  /* 0x000076101f187816 */ /* 0x000fe20000000018 */
[----:B------:R-:W-:Y:S01]  /*2cc0*/  IMAD.HI.U32 R22, R22, 0x76b981db, RZ ;  /* 0x76b981db16167827 */ /* 0x000fe200078e00ff */
[----:B------:R-:W-:-:S02]  /*2cd0*/  LOP3.LUT R28, R2, 0x4, R21, 0xf8, !PT ;  /* 0x00000004021c7812 */ /* 0x000fc400078ef815 */
[C---:B------:R-:W-:Y:S02]  /*2ce0*/  LOP3.LUT R27, R2.reuse, 0x5, R27, 0x78, !PT ;  /* 0x00000005021b7812 */ /* 0x040fe400078e781b */
[----:B------:R-:W-:Y:S02]  /*2cf0*/  SHF.R.U32.HI R22, RZ, 0x6, R22 ;  /* 0x00000006ff167819 */ /* 0x000fe40000011616 */
[C---:B------:R-:W-:Y:S02]  /*2d00*/  LOP3.LUT R26, R2.reuse, 0x6, R5, 0x78, !PT ;  /* 0x00000006021a7812 */ /* 0x040fe400078e7805 */
[----:B------:R-:W-:Y:S01]  /*2d10*/  LOP3.LUT R25, R2, 0x7, R25, 0x78, !PT ;  /* 0x0000000702197812 */ /* 0x000fe200078e7819 */
[----:B------:R-:W-:Y:S01]  /*2d20*/  IMAD.MOV R22, RZ, RZ, -R22 ;  /* 0x000000ffff167224 */ /* 0x000fe200078e0a16 */
[----:B------:R-:W-:-:S07]  /*2d30*/  MOV R21, 0xffffffff ;  /* 0xffffffff00157802 */ /* 0x000fce0000000f00 */
.L_x_67:
[----:B------:R-:W-:Y:S01]  /*2d40*/  VIADD R21, R21, 0x1 ;  /* 0x0000000115157836 */ /* 0x000fe20000000000 */
[----:B------:R-:W-:Y:S05]  /*2d50*/  YIELD ;  /* 0x0000000000007946 */ /* 0x000fea0003800000 */
[----:B--2---:R-:W-:Y:S01]  /*2d60*/  IMAD.SHL.U32 R5, R21, 0x8, RZ ;  /* 0x0000000815057824 */ /* 0x004fe200078e00ff */
[----:B------:R-:W-:Y:S01]  /*2d70*/  SHF.R.U32.HI R7, RZ, 0x1, R21 ;  /* 0x00000001ff077819 */ /* 0x000fe20000011615 */
[----:B------:R-:W-:Y:S01]  /*2d80*/  VIADD R22, R22, 0x1 ;  /* 0x0000000116167836 */ /* 0x000fe20000000000 */
[----:B------:R-:W-:Y:S02]  /*2d90*/  SHF.R.U32.HI R39, RZ, 0x4, R31 ;  /* 0x00000004ff277819 */ /* 0x000fe4000001161f */
[----:B------:R-:W-:-:S02]  /*2da0*/  LOP3.LUT R5, R5, 0x8, RZ, 0xc0, !PT ;  /* 0x0000000805057812 */ /* 0x000fc400078ec0ff */
[----:B------:R-:W-:Y:S01]  /*2db0*/  LOP3.LUT R7, R7, 0x1, RZ, 0xc0, !PT ;  /* 0x0000000107077812 */ /* 0x000fe200078ec0ff */
[----:B------:R-:W-:Y:S01]  /*2dc0*/  IMAD.HI.U32 R39, R39, 0xd79435f, RZ ;  /* 0x0d79435f27277827 */ /* 0x000fe200078e00ff */
[----:B------:R-:W-:Y:S02]  /*2dd0*/  ISETP.NE.AND P1, PT, R3, RZ, PT ;  /* 0x000000ff0300720c */ /* 0x000fe40003f25270 */
[----:B------:R-:W-:Y:S01]  /*2de0*/  SHF.L.U32 R7, R7, 0x1f, RZ ;  /* 0x0000001f07077819 */ /* 0x000fe200000006ff */
[----:B------:R-:W-:Y:S01]  /*2df0*/  IMAD.IADD R2, R0, 0x1, R5 ;  /* 0x0000000100027824 */ /* 0x000fe200078e0205 */
[C---:B------:R-:W-:Y:S01]  /*2e00*/  PRMT R4, R39.reuse, 0x9910, RZ ;  /* 0x0000991027047816 */ /* 0x040fe200000000ff */
[----:B------:R-:W-:Y:S01]  /*2e10*/  IMAD R35, R39, -0x10, R20 ;  /* 0xfffffff027237824 */ /* 0x000fe200078e0214 */
[----:B------:R-:W-:Y:S01]  /*2e20*/  ISETP.NE.AND P0, PT, R22, 0x1, PT ;  /* 0x000000011600780c */ /* 0x000fe20003f05270 */
[----:B------:R-:W1:Y:S02]  /*2e30*/  SYNCS.PHASECHK.TRANS64.TRYWAIT P2, [R2+URZ+0x33490], R7 ;  /* 0x03349007020075a7 */ /* 0x000e6400080411ff */
[----:B------:R-:W-:-:S05]  /*2e40*/  IMAD R4, R4, 0x130, RZ ;  /* 0x0000013004047824 */ /* 0x000fca00078e02ff */
[----:B------:R-:W-:-:S04]  /*2e50*/  IADD3 R5, PT, PT, RZ, -R4, RZ ;  /* 0x80000004ff057210 */ /* 0x000fc80007ffe0ff */
[----:B------:R-:W-:Y:S01]  /*2e60*/  PRMT R5, R5, 0x7710, RZ ;  /* 0x0000771005057816 */ /* 0x000fe200000000ff */
[----:B-1----:R-:W-:Y:S06]  /*2e70*/  @!P2 BRA `(.L_x_45) ;  /* 0x0000001c00c4a947 */ /* 0x002fec0003800000 */
.L_x_90:
[----:B------:R-:W-:Y:S01]  /*2e80*/  NOP ;  /* 0x0000000000007918 */ /* 0x000fe20000000000 */
[----:B------:R-:W-:Y:S01]  /*2e90*/  LOP3.LUT R6, R21, 0x1, RZ, 0xc0, !PT ;  /* 0x0000000115067812 */ /* 0x000fe200078ec0ff */
[----:B------:R-:W-:Y:S01]  /*2ea0*/  IMAD.IADD R38, R5, 0x1, R24 ;  /* 0x0000000105267824 */ /* 0x000fe200078e0218 */
[----:B------:R-:W-:Y:S01]  /*2eb0*/  VIMNMX.U32 R35, PT, PT, R35, 0x10, PT ;  /* 0x0000001023237848 */ /* 0x000fe20003fe0000 */
[----:B------:R-:W-:Y:S06]  /*2ec0*/  @P1 BRA `(.L_x_46) ;  /* 0x0000000000041947 */ /* 0x000fec0003800000 */
[----:B------:R-:W-:-:S04]  /*2ed0*/  DEPBAR.LE SB0, 0x1 ;  /* 0x000080400000791a */ /* 0x000fc80000000000 */
.L_x_46:
[----:B------:R-:W-:Y:S02]  /*2ee0*/  LOP3.LUT R12, R38, 0xffff, RZ, 0xc0, !PT ;  /* 0x0000ffff260c7812 */ /* 0x000fe400078ec0ff */
[----:B------:R-:W-:Y:S02]  /*2ef0*/  MOV R4, 0x2f10 ;  /* 0x00002f1000047802 */ /* 0x000fe40000000f00 */
[----:B-1----:R-:W-:Y:S05]  /*2f00*/  CALL.REL.NOINC `($__internal_3_$__cuda_sm20_div_u16) ;  /* 0x0000001c00dc7944 */ /* 0x002fea0003c00000 */
[----:B------:R-:W-:Y:S05]  /*2f10*/  WARPSYNC.ALL ;  /* 0x0000000000007948 */ /* 0x000fea0003800000 */
[----:B------:R-:W-:Y:S01]  /*2f20*/  NOP ;  /* 0x0000000000007918 */ /* 0x000fe20000000000 */
[----:B------:R-:W-:Y:S02]  /*2f30*/  ISETP.NE.AND P1, PT, R3, RZ, PT ;  /* 0x000000ff0300720c */ /* 0x000fe40003f25270 */
[----:B------:R-:W-:Y:S01]  /*2f40*/  R2UR UR7, R6 ;  /* 0x00000000060772ca */ /* 0x000fe200000e0000 */
[----:B------:R-:W-:Y:S01]  /*2f50*/  BAR.SYNC.DEFER_BLOCKING 0x8, 0x80 ;  /* 0x0202000000007b1d */ /* 0x000fe20000010000 */
[----:B------:R-:W-:Y:S01]  /*2f60*/  IMAD R32, R23, 0x2000, R30 ;  /* 0x0000200017207824 */ /* 0x000fe200078e021e */
[----:B------:R-:W-:-:S03]  /*2f70*/  PRMT R40, R36, 0x9910, RZ ;  /* 0x0000991024287816 */ /* 0x000fc600000000ff */
[----:B------:R-:W-:-:S04]  /*2f80*/  IMAD R37, R29, 0x80, R32 ;  /* 0x000000801d257824 */ /* 0x000fc800078e0220 */
[----:B------:R-:W-:-:S03]  /*2f90*/  IMAD R33, R28, 0x10, R37 ;  /* 0x000000101c217824 */ /* 0x000fc600078e0225 */
[----:B------:R-:W-:-:S09]  /*2fa0*/  UIMAD UR7, UR7, 0xe0, URZ ;  /* 0x000000e0070778a4 */ /* 0x000fd2000f8e02ff */
[----:B------:R-:W1:Y:S01]  /*2fb0*/  LDTM.x8 R12, tmem[UR7] ;  /* 0x00000007000c79ee */ /* 0x000e6200081c0000 */
[----:B------:R-:W-:Y:S01]  /*2fc0*/  NOP ;  /* 0x0000000000007918 */ /* 0x000fe20000000000 */
[----:B-1----:R-:W1:Y:S01]  /*2fd0*/  LDTM.x8 R4, tmem[UR7+0x8] ;  /* 0x00000807000479ee */ /* 0x002e6200081c0000 */
[----:B------:R-:W-:Y:S02]  /*2fe0*/  F2FP.BF16.F32.PACK_AB R12, R13, R12 ;  /* 0x0000000c0d0c723e */ /* 0x000fe400000010ff */
[----:B------:R-:W-:Y:S02]  /*2ff0*/  F2FP.BF16.F32.PACK_AB R13, R15, R14 ;  /* 0x0000000e0f0d723e */ /* 0x000fe400000010ff */
[----:B------:R-:W-:Y:S01]  /*3000*/  F2FP.BF16.F32.PACK_AB R14, R17, R16 ;  /* 0x00000010110e723e */ /* 0x000fe200000010ff */
[C---:B------:R-:W-:Y:S01]  /*3010*/  IMAD.IADD R16, R0.reuse, 0x1, R33 ;  /* 0x0000000100107824 */ /* 0x040fe200078e0221 */
[----:B------:R-:W-:Y:S02]  /*3020*/  F2FP.BF16.F32.PACK_AB R15, R19, R18 ;  /* 0x00000012130f723e */ /* 0x000fe400000010ff */
[----:B-1----:R-:W-:Y:S01]  /*3030*/  F2FP.BF16.F32.PACK_AB R33, R7, R6 ;  /* 0x000000060721723e */ /* 0x002fe200000010ff */
[----:B------:R-:W-:Y:S01]  /*3040*/  IMAD R7, R27, 0x10, R37 ;  /* 0x000000101b077824 */ /* 0x000fe200078e0225 */
[----:B------:R-:W-:Y:S01]  /*3050*/  F2FP.BF16.F32.PACK_AB R32, R5, R4 ;  /* 0x000000040520723e */ /* 0x000fe200000010ff */
[----:B------:R1:W-:Y:S01]  /*3060*/  STS.128 [R16], R12 ;  /* 0x0000000c10007388 */ /* 0x0003e20000000c00 */
[----:B------:R-:W-:Y:S01]  /*3070*/  PRMT R5, R35, 0x9910, RZ ;  /* 0x0000991023057816 */ /* 0x000fe200000000ff */
[----:B------:R-:W-:Y:S01]  /*3080*/  NOP ;  /* 0x0000000000007918 */ /* 0x000fe20000000000 */
[----:B------:R-:W-:Y:S01]  /*3090*/  F2FP.BF16.F32.PACK_AB R34, R9, R8 ;  /* 0x000000080922723e */ /* 0x000fe200000010ff */
[----:B------:R-:W-:Y:S01]  /*30a0*/  IMAD.IADD R42, R0, 0x1, R7 ;  /* 0x00000001002a7824 */ /* 0x000fe200078e0207 */
[----:B------:R-:W-:Y:S01]  /*30b0*/  F2FP.BF16.F32.PACK_AB R35, R11, R10 ;  /* 0x0000000a0b23723e */ /* 0x000fe200000010ff */
[----:B------:R-:W-:-:S04]  /*30c0*/  IMAD R40, R40, R5, RZ ;  /* 0x0000000528287224 */ /* 0x000fc800078e02ff */
[----:B------:R2:W-:Y:S01]  /*30d0*/  STS.128 [R42], R32 ;  /* 0x000000202a007388 */ /* 0x0005e20000000c00 */
[----:B------:R-:W-:-:S05]  /*30e0*/  IMAD.MOV R40, RZ, RZ, -R40 ;  /* 0x000000ffff287224 */ /* 0x000fca00078e0a28 */
[----:B------:R-:W-:-:S05]  /*30f0*/  PRMT R41, R40, 0x7710, RZ ;  /* 0x0000771028297816 */ /* 0x000fca00000000ff */
[----:B------:R-:W-:-:S05]  /*3100*/  IMAD.IADD R38, R38, 0x1, R41 ;  /* 0x0000000126267824 */ /* 0x000fca00078e0229 */
[----:B------:R-:W-:Y:S01]  /*3110*/  LOP3.LUT R38, R38, 0xffff, RZ, 0xc0, !PT ;  /* 0x0000ffff26267812 */ /* 0x000fe200078ec0ff */
[----:B-1----:R-:W1:Y:S01]  /*3120*/  LDTM.x8 R12, tmem[UR7+0x10] ;  /* 0x00001007000c79ee */ /* 0x002e6200081c0000 */
[----:B------:R-:W-:Y:S01]  /*3130*/  NOP ;  /* 0x0000000000007918 */ /* 0x000fe20000000000 */
[----:B-1----:R-:W1:Y:S02]  /*3140*/  LDTM.x8 R4, tmem[UR7+0x18] ;  /* 0x00001807000479ee */ /* 0x002e6400081c0000 */
[----:B------:R-:W-:Y:S01]  /*3150*/  IMAD R39, R39, 0x10, R38 ;  /* 0x0000001027277824 */ /* 0x000fe200078e0226 */
[----:B--2---:R-:W-:-:S03]  /*3160*/  LOP3.LUT R32, R36, 0xffff, RZ, 0xc0, !PT ;  /* 0x0000ffff24207812 */ /* 0x004fc600078ec0ff */
[----:B------:R-:W-:Y:S02]  /*3170*/  IMAD.SHL.U32 R33, R39, 0x80, RZ ;  /* 0x0000008027217824 */ /* 0x000fe400078e00ff */
[----:B------:R-:W-:Y:S01]  /*3180*/  IMAD R32, R32, 0xe0, RZ ;  /* 0x000000e020207824 */ /* 0x000fe200078e02ff */
[----:B------:R-:W-:Y:S02]  /*3190*/  F2FP.BF16.F32.PACK_AB R12, R13, R12 ;  /* 0x0000000c0d0c723e */ /* 0x000fe400000010ff */
[----:B------:R-:W-:Y:S02]  /*31a0*/  F2FP.BF16.F32.PACK_AB R13, R15, R14 ;  /* 0x0000000e0f0d723e */ /* 0x000fe400000010ff */
[----:B------:R-:W-:Y:S01]  /*31b0*/  F2FP.BF16.F32.PACK_AB R14, R17, R16 ;  /* 0x00000010110e723e */ /* 0x000fe200000010ff */
[--C-:B------:R-:W-:Y:S01]  /*31c0*/  IMAD R17, R26, 0x10, R37.reuse ;  /* 0x000000101a117824 */ /* 0x100fe200078e0225 */
[----:B------:R-:W-:Y:S01]  /*31d0*/  F2FP.BF16.F32.PACK_AB R15, R19, R18 ;  /* 0x00000012130f723e */ /* 0x000fe200000010ff */
[----:B------:R-:W-:Y:S01]  /*31e0*/  IMAD R37, R25, 0x10, R37 ;  /* 0x0000001019257824 */ /* 0x000fe200078e0225 */
[----:B-1----:R-:W-:Y:S01]  /*31f0*/  F2FP.BF16.F32.PACK_AB R4, R5, R4 ;  /* 0x000000040504723e */ /* 0x002fe200000010ff */
[C---:B------:R-:W-:Y:S01]  /*3200*/  IMAD.IADD R17, R0.reuse, 0x1, R17 ;  /* 0x0000000100117824 */ /* 0x040fe200078e0211 */
[----:B------:R-:W-:Y:S01]  /*3210*/  F2FP.BF16.F32.PACK_AB R5, R7, R6 ;  /* 0x000000060705723e */ /* 0x000fe200000010ff */
[----:B------:R-:W-:Y:S01]  /*3220*/  IMAD.IADD R37, R0, 0x1, R37 ;  /* 0x0000000100257824 */ /* 0x000fe200078e0225 */
[----:B------:R-:W-:-:S02]  /*3230*/  F2FP.BF16.F32.PACK_AB R6, R9, R8 ;  /* 0x000000080906723e */ /* 0x000fc400000010ff */
[----:B------:R-:W-:Y:S01]  /*3240*/  F2FP.BF16.F32.PACK_AB R7, R11, R10 ;  /* 0x0000000a0b07723e */ /* 0x000fe200000010ff */
[----:B------:R1:W-:Y:S01]  /*3250*/  STS.128 [R17], R12 ;  /* 0x0000000c11007388 */ /* 0x0003e20000000c00 */
[----:B------:R-:W-:-:S03]  /*3260*/  NOP ;  /* 0x0000000000007918 */ /* 0x000fc60000000000 */
[----:B------:R1:W-:Y:S01]  /*3270*/  STS.128 [R37], R4 ;  /* 0x0000000425007388 */ /* 0x0003e20000000c00 */
[----:B------:R2:W-:Y:S06]  /*3280*/  MEMBAR.ALL.CTA ;  /* 0x0000000000007992 */ /* 0x0005ec0000008000 */
[----:B--2---:R-:W2:Y:S02]  /*3290*/  FENCE.VIEW.ASYNC.S ;  /* 0x00000000000073c6 */ /* 0x004ea40000000000 */
[----:B--2---:R-:W-:Y:S06]  /*32a0*/  BAR.SYNC.DEFER_BLOCKING 0x8, 0x80 ;  /* 0x0202000000007b1d */ /* 0x004fec0000010000 */
[----:B------:R-:W-:Y:S05]  /*32b0*/  @P1 BRA `(.L_x_47) ;  /* 0x0000000000381947 */ /* 0x000fea0003800000 */
[----:B------:R-:W-:Y:S01]  /*32c0*/  ELECT P2, URZ, PT ;  /* 0x0000000000ff782f */ /* 0x000fe20003840000 */
[----:B------:R-:W-:-:S12]  /*32d0*/  BSSY.RECONVERGENT B0, `(.L_x_47) ;  /* 0x000000c000007945 */ /* 0x000fd80003800200 */
[----:B------:R-:W-:Y:S05]  /*32e0*/  @!P2 BRA `(.L_x_48) ;  /* 0x000000000028a947 */ /* 0x000fea0003800000 */
[----:B------:R-:W2:Y:S01]  /*32f0*/  LDCU.64 UR8, c[0x0][0x348] ;  /* 0x00006900ff0877ac */ /* 0x000ea20008000a00 */
[----:B------:R-:W-:Y:S02]  /*3300*/  R2UR UR10, R23 ;  /* 0x00000000170a72ca */ /* 0x000fe400000e0000 */
[----:B------:R-:W-:Y:S02]  /*3310*/  R2UR UR4, R0 ;  /* 0x00000000000472ca */ /* 0x000fe400000e0000 */
[----:B------:R-:W-:Y:S02]  /*3320*/  R2UR UR5, R32 ;  /* 0x00000000200572ca */ /* 0x000fe400000e0000 */
[----:B------:R-:W-:-:S09]  /*3330*/  R2UR UR6, R33 ;  /* 0x00000000210672ca */ /* 0x000fd200000e0000 */
[----:B------:R-:W-:Y:S02]  /*3340*/  ULEA UR4, UR10, UR4, 0xd ;  /* 0x000000040a047291 */ /* 0x000fe4000f8e68ff */
[----:B--2---:R-:W-:-:S04]  /*3350*/  UIADD3 UR8, UP0, UPT, UR8, 0x240, URZ ;  /* 0x0000024008087890 */ /* 0x004fc8000ff1e0ff */
[----:B------:R-:W-:-:S09]  /*3360*/  UIADD3.X UR9, UPT, UPT, URZ, UR9, URZ, UP0, !UPT ;  /* 0x00000009ff097290 */ /* 0x000fd200087fe4ff */
[----:B------:R2:W-:Y:S02]  /*3370*/  UTMASTG.2D [UR4], [UR8] ;  /* 0x00000004080073b5 */ /* 0x0005e40008008000 */
[----:B--2---:R0:W-:Y:S02]  /*3380*/  UTMACMDFLUSH ;  /* 0x00000000000079b7 */ /* 0x0041e40000000000 */
.L_x_48:
[----:B------:R-:W-:Y:S05]  /*3390*/  BSYNC.RECONVERGENT B0 ;  /* 0x0000000000007941 */ /* 0x000fea0003800200 */
.L_x_47:
[----:B------:R-:W-:Y:S05]  /*33a0*/  @P1 BRA `(.L_x_49) ;  /* 0x0000000000041947 */ /* 0x000fea0003800000 */
[----:B------:R-:W-:-:S04]  /*33b0*/  DEPBAR.LE SB0, 0x1 ;  /* 0x000080400000791a */ /* 0x000fc80000000000 */
.L_x_49:
[----:B------:R-:W-:Y:S01]  /*33c0*/  BAR.SYNC.DEFER_BLOCKING 0x8, 0x80 ;  /* 0x0202000000007b1d */ /* 0x000fe20000010000 */
[----:B------:R-:W-:-:S04]  /*33d0*/  LOP3.LUT R53, R23, 0x1, RZ, 0xc0, !PT ;  /* 0x0000000117357812 */ /* 0x000fc800078ec0ff */
[----:B------:R-:W-:Y:S01]  /*33e0*/  LOP3.LUT R23, R53, 0x1, RZ, 0x3c, !PT ;  /* 0x0000000135177812 */ /* 0x000fe200078e3cff */
[----:B-1----:R-:W1:Y:S04]  /*33f0*/  LDTM.x8 R12, tmem[UR7+0x20] ;  /* 0x00002007000c79ee */ /* 0x002e6800081c0000 */
[C---:B------:R-:W-:Y:S02]  /*3400*/  IMAD R34, R23.reuse, 0x2000, R30 ;  /* 0x0000200017227824 */ /* 0x040fe400078e021e */
[----:B------:R-:W-:Y:S02]  /*3410*/  IMAD R50, R23, 0x2000, R0 ;  /* 0x0000200017327824 */ /* 0x000fe400078e0200 */
[----:B------:R-:W-:-:S04]  /*3420*/  IMAD R34, R29, 0x80, R34 ;  /* 0x000000801d227824 */ /* 0x000fc800078e0222 */
[--C-:B------:R-:W-:Y:S02]  /*3430*/  IMAD R37, R28, 0x10, R34.reuse ;  /* 0x000000101c257824 */ /* 0x100fe400078e0222 */
[--C-:B------:R-:W-:Y:S02]  /*3440*/  IMAD R35, R27, 0x10, R34.reuse ;  /* 0x000000101b237824 */ /* 0x100fe400078e0222 */
[C---:B------:R-:W-:Y:S01]  /*3450*/  IMAD.IADD R37, R0.reuse, 0x1, R37 ;  /* 0x0000000100257824 */ /* 0x040fe200078e0225 */
[----:B------:R-:W-:Y:S01]  /*3460*/  NOP ;  /* 0x0000000000007918 */ /* 0x000fe20000000000 */
[----:B-1----:R-:W1:Y:S01]  /*3470*/  LDTM.x8 R4, tmem[UR7+0x28] ;  /* 0x00002807000479ee */ /* 0x002e6200081c0000 */
[----:B------:R-:W-:Y:S02]  /*3480*/  IMAD.IADD R35, R0, 0x1, R35 ;  /* 0x0000000100237824 */ /* 0x000fe400078e0223 */
[--C-:B------:R-:W-:Y:S02]  /*3490*/  IMAD R39, R26, 0x10, R34.reuse ;  /* 0x000000101a277824 */ /* 0x100fe400078e0222 */
[----:B------:R-:W-:Y:S01]  /*34a0*/  IMAD R51, R25, 0x10, R34 ;  /* 0x0000001019337824 */ /* 0x000fe200078e0222 */
[----:B------:R-:W-:Y:S01]  /*34b0*/  F2FP.BF16.F32.PACK_AB R44, R13, R12 ;  /* 0x0000000c0d2c723e */ /* 0x000fe200000010ff */
[C---:B------:R-:W-:Y:S01]  /*34c0*/  IMAD.IADD R39, R0.reuse, 0x1, R39 ;  /* 0x0000000100277824 */ /* 0x040fe200078e0227 */
[----:B------:R-:W-:Y:S01]  /*34d0*/  F2FP.BF16.F32.PACK_AB R45, R15, R14 ;  /* 0x0000000e0f2d723e */ /* 0x000fe200000010ff */
[----:B------:R-:W-:Y:S01]  /*34e0*/  IMAD.IADD R51, R0, 0x1, R51 ;  /* 0x0000000100337824 */ /* 0x000fe200078e0233 */
[----:B------:R-:W-:-:S02]  /*34f0*/  F2FP.BF16.F32.PACK_AB R46, R17, R16 ;  /* 0x00000010112e723e */ /* 0x000fc400000010ff */
[----:B------:R-:W-:-:S05]  /*3500*/  F2FP.BF16.F32.PACK_AB R47, R19, R18 ;  /* 0x00000012132f723e */ /* 0x000fca00000010ff */
[----:B------:R2:W-:Y:S01]  /*3510*/  STS.128 [R37], R44 ;  /* 0x0000002c25007388 */ /* 0x0005e20000000c00 */
[----:B------:R-:W-:Y:S01]  /*3520*/  NOP ;  /* 0x0000000000007918 */ /* 0x000fe20000000000 */
[----:B-1----:R-:W1:Y:S01]  /*3530*/  LDTM.x8 R12, tmem[UR7+0x30] ;  /* 0x00003007000c79ee */ /* 0x002e6200081c0000 */
[----:B------:R-:W-:Y:S02]  /*3540*/  F2FP.BF16.F32.PACK_AB R40, R5, R4 ;  /* 0x000000040528723e */ /* 0x000fe400000010ff */
[----:B------:R-:W-:Y:S02]  /*3550*/  F2FP.BF16.F32.PACK_AB R41, R7, R6 ;  /* 0x000000060729723e */ /* 0x000fe400000010ff */
[----:B------:R-:W-:Y:S02]  /*3560*/  F2FP.BF16.F32.PACK_AB R42, R9, R8 ;  /* 0x00000008092a723e */ /* 0x000fe400000010ff */
        /* <DEDUP_REMOVED lines=10> */
[----:B-1----:R-:W-:Y:S02]  /*3610*/  F2FP.BF16.F32.PACK_AB R4, R5, R4 ;  /* 0x000000040504723e */ /* 0x002fe400000010ff */
[----:B------:R-:W-:Y:S02]  /*3620*/  F2FP.BF16.F32.PACK_AB R5, R7, R6 ;  /* 0x000000060705723e */ /* 0x000fe400000010ff */
[----:B------:R-:W-:Y:S02]  /*3630*/  F2FP.BF16.F32.PACK_AB R6, R9, R8 ;  /* 0x000000080906723e */ /* 0x000fe400000010ff */
[----:B------:R-:W-:-:S05]  /*3640*/  F2FP.BF16.F32.PACK_AB R7, R11, R10 ;  /* 0x0000000a0b07723e */ /* 0x000fca00000010ff */
[----:B------:R2:W-:Y:S01]  /*3650*/  STS.128 [R51], R4 ;  /* 0x0000000433007388 */ /* 0x0005e20000000c00 */
[----:B------:R1:W-:Y:S06]  /*3660*/  MEMBAR.ALL.CTA ;  /* 0x0000000000007992 */ /* 0x0003ec0000008000 */
[----:B-1----:R-:W1:Y:S02]  /*3670*/  FENCE.VIEW.ASYNC.S ;  /* 0x00000000000073c6 */ /* 0x002e640000000000 */
[----:B-1----:R-:W-:Y:S06]  /*3680*/  BAR.SYNC.DEFER_BLOCKING 0x8, 0x80 ;  /* 0x0202000000007b1d */ /* 0x002fec0000010000 */
[----:B------:R-:W-:Y:S05]  /*3690*/  @P1 BRA `(.L_x_50) ;  /* 0x0000000000381947 */ /* 0x000fea0003800000 */
[----:B------:R-:W-:Y:S01]  /*36a0*/  ELECT P2, URZ, PT ;  /* 0x0000000000ff782f */ /* 0x000fe20003840000 */
[----:B------:R-:W-:-:S12]  /*36b0*/  BSSY.RECONVERGENT B0, `(.L_x_51) ;  /* 0x000000b000007945 */ /* 0x000fd80003800200 */
[----:B------:R-:W-:Y:S05]  /*36c0*/  @!P2 BRA `(.L_x_52) ;  /* 0x000000000024a947 */ /* 0x000fea0003800000 */
[----:B------:R-:W1:Y:S01]  /*36d0*/  LDCU.64 UR8, c[0x0][0x348] ;  /* 0x00006900ff0877ac */ /* 0x000e620008000a00 */
[----:B------:R-:W-:Y:S02]  /*36e0*/  R2UR UR5, R32 ;  /* 0x00000000200572ca */ /* 0x000fe400000e0000 */
[----:B------:R-:W-:Y:S02]  /*36f0*/  R2UR UR4, R50 ;  /* 0x00000000320472ca */ /* 0x000fe400000e0000 */
[----:B------:R-:W-:-:S09]  /*3700*/  R2UR UR6, R33 ;  /* 0x00000000210672ca */ /* 0x000fd200000e0000 */
[----:B------:R-:W-:Y:S02]  /*3710*/  UIADD3 UR5, UPT, UPT, UR5, 0x20, URZ ;  /* 0x0000002005057890 */ /* 0x000fe4000fffe0ff */
[----:B-1----:R-:W-:-:S04]  /*3720*/  UIADD3 UR8, UP0, UPT, UR8, 0x240, URZ ;  /* 0x0000024008087890 */ /* 0x002fc8000ff1e0ff */
[----:B------:R-:W-:-:S09]  /*3730*/  UIADD3.X UR9, UPT, UPT, URZ, UR9, URZ, UP0, !UPT ;  /* 0x00000009ff097290 */ /* 0x000fd200087fe4ff */
[----:B------:R1:W-:Y:S02]  /*3740*/  UTMASTG.2D [UR4], [UR8] ;  /* 0x00000004080073b5 */ /* 0x0003e40008008000 */
[----:B-1----:R0:W-:Y:S02]  /*3750*/  UTMACMDFLUSH ;  /* 0x00000000000079b7 */ /* 0x0021e40000000000 */
.L_x_52:
[----:B------:R-:W-:Y:S05]  /*3760*/  BSYNC.RECONVERGENT B0 ;  /* 0x0000000000007941 */ /* 0x000fea0003800200 */
.L_x_51:
[----:B------:R-:W-:-:S04]  /*3770*/  DEPBAR.LE SB0, 0x1 ;  /* 0x000080400000791a */ /* 0x000fc80000000000 */
.L_x_50:
[----:B------:R-:W-:Y:S01]  /*3780*/  BAR.SYNC.DEFER_BLOCKING 0x8, 0x80 ;  /* 0x0202000000007b1d */ /* 0x000fe20000010000 */
[C---:B------:R-:W-:Y:S02]  /*3790*/  IMAD R38, R53.reuse, 0x2000, R30 ;  /* 0x0000200035267824 */ /* 0x040fe400078e021e */
[----:B------:R-:W-:Y:S02]  /*37a0*/  IMAD R48, R53, 0x2000, R0 ;  /* 0x0000200035307824 */ /* 0x000fe400078e0200 */
[----:B------:R-:W-:Y:S01]  /*37b0*/  IMAD R38, R29, 0x80, R38 ;  /* 0x000000801d267824 */ /* 0x000fe200078e0226 */
[----:B--2---:R-:W1:Y:S03]  /*37c0*/  LDTM.x8 R12, tmem[UR7+0x40] ;  /* 0x00004007000c79ee */ /* 0x004e6600081c0000 */
[----:B------:R-:W-:-:S04]  /*37d0*/  IMAD R49, R25, 0x10, R38 ;  /* 0x0000001019317824 */ /* 0x000fc800078e0226 */
[----:B------:R-:W-:Y:S01]  /*37e0*/  IMAD.IADD R49, R0, 0x1, R49 ;  /* 0x0000000100317824 */ /* 0x000fe200078e0231 */
[----:B------:R-:W-:Y:S01]  /*37f0*/  NOP ;  /* 0x0000000000007918 */ /* 0x000fe20000000000 */
[----:B-1----:R-:W1:Y:S01]  /*3800*/  LDTM.x8 R4, tmem[UR7+0x48] ;  /* 0x00004807000479ee */ /* 0x002e6200081c0000 */
[----:B------:R-:W-:Y:S01]  /*3810*/  F2FP.BF16.F32.PACK_AB R44, R13, R12 ;  /* 0x0000000c0d2c723e */ /* 0x000fe200000010ff */
[----:B------:R-:W-:Y:S01]  /*3820*/  IMAD R13, R28, 0x10, R38 ;  /* 0x000000101c0d7824 */ /* 0x000fe200078e0226 */
[----:B------:R-:W-:Y:S02]  /*3830*/  F2FP.BF16.F32.PACK_AB R45, R15, R14 ;  /* 0x0000000e0f2d723e */ /* 0x000fe400000010ff */
[----:B------:R-:W-:Y:S01]  /*3840*/  F2FP.BF16.F32.PACK_AB R46, R17, R16 ;  /* 0x00000010112e723e */ /* 0x000fe200000010ff */
[----:B------:R-:W-:Y:S01]  /*3850*/  IMAD.IADD R36, R0, 0x1, R13 ;  /* 0x0000000100247824 */ /* 0x000fe200078e020d */
[----:B------:R-:W-:-:S05]  /*3860*/  F2FP.BF16.F32.PACK_AB R47, R19, R18 ;  /* 0x00000012132f723e */ /* 0x000fca00000010ff */
[----:B------:R2:W-:Y:S01]  /*3870*/  STS.128 [R36], R44 ;  /* 0x0000002c24007388 */ /* 0x0005e20000000c00 */
        /* <DEDUP_REMOVED lines=11> */
[----:B------:R-:W-:Y:S02]  /*3930*/  F2FP.BF16.F32.PACK_AB R12, R13, R12 ;  /* 0x0000000c0d0c723e */ /* 0x000fe400000010ff */
[----:B------:R-:W-:Y:S02]  /*3940*/  F2FP.BF16.F32.PACK_AB R13, R15, R14 ;  /* 0x0000000e0f0d723e */ /* 0x000fe400000010ff */
[----:B------:R-:W-:Y:S01]  /*3950*/  F2FP.BF16.F32.PACK_AB R14, R17, R16 ;  /* 0x00000010110e723e */ /* 0x000fe200000010ff */
[----:B------:R-:W-:Y:S01]  /*3960*/  IMAD R17, R26, 0x10, R38 ;  /* 0x000000101a117824 */ /* 0x000fe200078e0226 */
[----:B------:R-:W-:-:S03]  /*3970*/  F2FP.BF16.F32.PACK_AB R15, R19, R18 ;  /* 0x00000012130f723e */ /* 0x000fc600000010ff */
[----:B------:R-:W-:-:S05]  /*3980*/  IMAD.IADD R38, R0, 0x1, R17 ;  /* 0x0000000100267824 */ /* 0x000fca00078e0211 */
        /* <DEDUP_REMOVED lines=23> */
.L_x_55:
[----:B------:R-:W-:Y:S05]  /*3b00*/  BSYNC.RECONVERGENT B0 ;  /* 0x0000000000007941 */ /* 0x000fea0003800200 */
.L_x_54:
[----:B------:R-:W-:-:S04]  /*3b10*/  DEPBAR.LE SB0, 0x1 ;  /* 0x000080400000791a */ /* 0x000fc80000000000 */
.L_x_53:
[----:B------:R-:W-:Y:S06]  /*3b20*/  BAR.SYNC.DEFER_BLOCKING 0x8, 0x80 ;  /* 0x0202000000007b1d */ /* 0x000fec0000010000 */
[----:B--2---:R-:W1:Y:S01]  /*3b30*/  LDTM.x8 R12, tmem[UR7+0x60] ;  /* 0x00006007000c79ee */ /* 0x004e6200081c0000 */
[----:B------:R-:W-:Y:S01]  /*3b40*/  NOP ;  /* 0x0000000000007918 */ /* 0x000fe20000000000 */
[----:B-1----:R-:W1:Y:S01]  /*3b50*/  LDTM.x8 R4, tmem[UR7+0x68] ;  /* 0x00006807000479ee */ /* 0x002e6200081c0000 */
[----:B------:R-:W-:Y:S02]  /*3b60*/  F2FP.BF16.F32.PACK_AB R44, R13, R12 ;  /* 0x0000000c0d2c723e */ /* 0x000fe400000010ff */
[----:B------:R-:W-:-:S02]  /*3b70*/  F2FP.BF16.F32.PACK_AB R45, R15, R14 ;  /* 0x0000000e0f2d723e */ /* 0x000fc400000010ff */
        /* <DEDUP_REMOVED lines=39> */
.L_x_58:
[----:B------:R-:W-:Y:S05]  /*3df0*/  BSYNC.RECONVERGENT B0 ;  /* 0x0000000000007941 */ /* 0x000fea0003800200 */
.L_x_57:
[----:B------:R-:W-:-:S04]  /*3e00*/  DEPBAR.LE SB0, 0x1 ;  /* 0x000080400000791a */ /* 0x000fc80000000000 */
.L_x_56:
        /* <DEDUP_REMOVED lines=45> */
.L_x_61:
[----:B------:R-:W-:Y:S05]  /*40e0*/  BSYNC.RECONVERGENT B0 ;  /* 0x0000000000007941 */ /* 0x000fea0003800200 */
.L_x_60:
[----:B------:R-:W-:-:S04]  /*40f0*/  DEPBAR.LE SB0, 0x1 ;  /* 0x000080400000791a */ /* 0x000fc80000000000 */
.L_x_59:
        /* <DEDUP_REMOVED lines=45> */
.L_x_64:
[----:B------:R-:W-:Y:S05]  /*43d0*/  BSYNC.RECONVERGENT B0 ;  /* 0x0000000000007941 */ /* 0x000fea0003800200 */
.L_x_63:
[----:B------:R-:W-:-:S04]  /*43e0*/  DEPBAR.LE SB0, 0x1 ;  /* 0x000080400000791a */ /* 0x000fc80000000000 */
.L_x_62:
[----:B------:R-:W-:Y:S01]  /*43f0*/  BAR.SYNC.DEFER_BLOCKING 0x8, 0x80 ;  /* 0x0202000000007b1d */ /* 0x000fe20000010000 */
[----:B------:R-:W-:-:S05]  /*4400*/  VIADD R2, R2, 0x334a0 ;  /* 0x000334a002027836 */ /* 0x000fca0000000000 */
[----:B------:R-:W-:Y:S01]  /*4410*/  PRMT R2, RZ, 0x654, R2 ;  /* 0x00000654ff027816 */ /* 0x000fe20000000002 */
[----:B--2---:R-:W1:Y:S01]  /*4420*/  LDTM.x8 R12, tmem[UR7+0xc0] ;  /* 0x0000c007000c79ee */ /* 0x004e6200081c0000 */
        /* <DEDUP_REMOVED lines=27> */
[----:B------:R-:W-:Y:S01]  /*45e0*/  NOP ;  /* 0x0000000000007918 */ /* 0x000fe20000000000 */
[----:B------:R2:W-:Y:S01]  /*45f0*/  SYNCS.ARRIVE.TRANS64.RED.A1T0 RZ, [R2+URZ], RZ ;  /* 0x000000ff02ff79a7 */ /* 0x0005e200081004ff */
        /* <DEDUP_REMOVED lines=16> */
.L_x_66:
[----:B------:R-:W-:Y:S05]  /*4700*/  BSYNC.RECONVERGENT B0 ;  /* 0x0000000000007941 */ /* 0x000fea0003800200 */
.L_x_65:
[----:B------:R-:W-:Y:S02]  /*4710*/  IADD3 R24, PT, PT, R24, 0x8a, RZ ;  /* 0x0000008a18187810 */ /* 0x000fe40007ffe0ff */
[----:B------:R-:W-:Y:S01]  /*4720*/  IADD3 R31, PT, PT, R31, 0x8a, RZ ;  /* 0x0000008a1f1f7810 */ /* 0x000fe20007ffe0ff */
[----:B------:R-:W-:Y:S06]  /*4730*/  @P0 BRA `(.L_x_67) ;  /* 0xffffffe400800947 */ /* 0x000fec000383ffff */
.L_x_44:
[----:B------:R-:W-:-:S13]  /*4740*/  ISETP.NE.AND P0, PT, R3, 0x3, PT ;  /* 0x000000030300780c */ /* 0x000fda0003f05270 */
[----:B------:R-:W-:Y:S05]  /*4750*/  @P0 EXIT ;  /* 0x000000000000094d */ /* 0x000fea0003800000 */
[----:B------:R-:W-:Y:S05]  /*4760*/  WARPSYNC.ALL ;  /* 0x0000000000007948 */ /* 0x000fea0003800000 */
[----:B------:R-:W-:Y:S01]  /*4770*/  NOP ;  /* 0x0000000000007918 */ /* 0x000fe20000000000 */
[----:B------:R-:W1:Y:S01]  /*4780*/  S2UR UR5, SR_CgaCtaId ;  /* 0x00000000000579c3 */ /* 0x000e620000008800 */
[----:B------:R-:W-:Y:S02]  /*4790*/  UMOV UR4, 0x50 ;  /* 0x0000005000047882 */ /* 0x000fe40000000000 */
[----:B-1----:R-:W-:-:S09]  /*47a0*/  ULEA UR5, UR5, UR4, 0x18 ;  /* 0x0000000405057291 */ /* 0x002fd2000f8ec0ff */
[----:B--2---:R-:W1:Y:S02]  /*47b0*/  LDS R2, [UR5] ;  /* 0x00000005ff027984 */ /* 0x004e640008000800 */
[----:B-1----:R-:W-:-:S04]  /*47c0*/  LOP3.LUT R0, R2, 0xffff, RZ, 0xc0, !PT ;  /* 0x0000ffff02007812 */ /* 0x002fc800078ec0ff */
[----:B------:R-:W-:-:S13]  /*47d0*/  ISETP.NE.AND P0, PT, R0, 0xffff, PT ;  /* 0x0000ffff0000780c */ /* 0x000fda0003f05270 */
[----:B------:R-:W-:Y:S05]  /*47e0*/  @P0 BRA `(.L_x_68) ;  /* 0x0000000000480947 */ /* 0x000fea0003800000 */
[----:B------:R-:W-:-:S04]  /*47f0*/  SHF.R.U32.HI R0, RZ, 0x10, R2 ;  /* 0x00000010ff007819 */ /* 0x000fc80000011602 */
[----:B------:R-:W-:-:S04]  /*4800*/  LOP3.LUT R0, R0, 0x1, RZ, 0xc0, !PT ;  /* 0x0000000100007812 */ /* 0x000fc800078ec0ff */
[----:B------:R-:W-:-:S13]  /*4810*/  ISETP.NE.AND P0, PT, R0, 0x1, PT ;  /* 0x000000010000780c */ /* 0x000fda0003f05270 */
[----:B------:R-:W-:Y:S05]  /*4820*/  @P0 BRA `(.L_x_69) ;  /* 0x00000000002c0947 */ /* 0x000fea0003800000 */
[----:B------:R-:W1:Y:S01]  /*4830*/  S2R R0, SR_LANEID ;  /* 0x0000000000007919 */ /* 0x000e620000000000 */
[----:B------:R-:W-:Y:S01]  /*4840*/  IMAD.MOV.U32 R2, RZ, RZ, -0x20000 ;  /* 0xfffe0000ff027424 */ /* 0x000fe200078e00ff */
[----:B------:R-:W-:Y:S02]  /*4850*/  VOTEU.ANY UR6, UPT, PT ;  /* 0x0000000000067886 */ /* 0x000fe400038e0100 */
[----:B------:R-:W-:Y:S01]  /*4860*/  UFLO.U32 UR6, UR6 ;  /* 0x00000006000672bd */ /* 0x000fe200080e0000 */
[----:B------:R-:W2:Y:S05]  /*4870*/  REDUX UR4, R2 ;  /* 0x00000000020473c4 */ /* 0x000eaa0000000000 */
[----:B-1----:R-:W-:-:S02]  /*4880*/  ISETP.EQ.U32.AND P0, PT, R0, UR6, PT ;  /* 0x0000000600007c0c */ /* 0x002fc4000bf02070 */
[----:B--2---:R-:W-:Y:S01]  /*4890*/  MOV R0, UR4 ;  /* 0x0000000400007c02 */ /* 0x004fe20008000f00 */
[----:B------:R-:W-:-:S05]  /*48a0*/  UMOV UR4, 0xfffe0000 ;  /* 0xfffe000000047882 */ /* 0x000fca0000000000 */
[----:B------:R1:W-:Y:S05]  /*48b0*/  UTCATOMSWS.AND URZ, UR4 ;  /* 0x0000000400ff79e3 */ /* 0x0003ea0008000000 */
[----:B------:R1:W-:Y:S01]  /*48c0*/  @P0 ATOMS.AND RZ, [UR5], R0 ;  /* 0x00000000ffff098c */ /* 0x0003e2000a800005 */
[----:B------:R-:W-:Y:S05]  /*48d0*/  BRA `(.L_x_70) ;  /* 0x0000000000147947 */ /* 0x000fea0003800000 */
.L_x_69:
[----:B------:R-:W-:Y:S02]  /*48e0*/  MOV R2, 0x4900 ;  /* 0x0000490000027802 */ /* 0x000fe40000000f00 */
[----:B------:R-:W-:Y:S05]  /*48f0*/  CALL.REL.NOINC `($__internal_0_$__cuda_sm10x_tcgen05_guardrail_trap_col_being_dealloced_not_returned_by_alloc) ;  /* 0x00000004003c7944 */ /* 0x000fea0003c00000 */
[----:B------:R-:W-:Y:S05]  /*4900*/  BRA `(.L_x_70) ;  /* 0x0000000000087947 */ /* 0x000fea0003800000 */
.L_x_68:
[----:B------:R-:W-:Y:S02]  /*4910*/  MOV R2, 0x4930 ;  /* 0x0000493000027802 */ /* 0x000fe40000000f00 */
[----:B------:R-:W-:Y:S05]  /*4920*/  CALL.REL.NOINC `($__internal_2_$__cuda_sm10x_tcgen05_guardrail_trap_unallocated_columns_being_dealloced) ;  /* 0x0000000400487944 */ /* 0x000fea0003c00000 */
.L_x_70:
[----:B------:R-:W-:Y:S01]  /*4930*/  NOP ;  /* 0x0000000000007918 */ /* 0x000fe20000000000 */
[----:B-1----:R-:W-:Y:S05]  /*4940*/  EXIT ;  /* 0x000000000000794d */ /* 0x002fea0003800000 */
.L_x_13:
[----:B------:R-:W-:-:S07]  /*4950*/  MOV R7, R6 ;  /* 0x0000000600077202 */ /* 0x000fce0000000f00 */
.L_x_71:
[----:B-1----:R1:W2:Y:S02]  /*4960*/  SYNCS.PHASECHK.TRANS64.TRYWAIT P0, [R3+URZ], R7 ;  /* 0x00000007030075a7 */ /* 0x0022a400080011ff */
[----:B--2---:R-:W-:Y:S05]  /*4970*/  @!P0 NANOSLEEP.SYNCS 0x989680 ;  /* 0x009896800000895d */ /* 0x004fea0003900000 */
[----:B------:R-:W2:Y:S02]  /*4980*/  @!P0 SYNCS.PHASECHK.TRANS64 P0, [R3+URZ], R7 ;  /* 0x00000007030085a7 */ /* 0x000ea400080010ff */
[----:B--2---:R-:W-:Y:S05]  /*4990*/  @!P0 BRA `(.L_x_71) ;  /* 0xfffffffc00f08947 */ /* 0x004fea000383ffff */
[----:B------:R-:W-:Y:S05]  /*49a0*/  BRA `(.L_x_12) ;  /* 0xffffffbc00787947 */ /* 0x000fea000383ffff */
.L_x_16:
[----:B------:R-:W-:-:S07]  /*49b0*/  MOV R3, R2 ;  /* 0x0000000200037202 */ /* 0x000fce0000000f00 */
.L_x_72:
[----:B-1----:R1:W2:Y:S02]  /*49c0*/  SYNCS.PHASECHK.TRANS64.TRYWAIT P0, [R7+URZ], R3 ;  /* 0x00000003070075a7 */ /* 0x0022a400080011ff */
[----:B--2---:R-:W-:Y:S05]  /*49d0*/  @!P0 NANOSLEEP.SYNCS 0x989680 ;  /* 0x009896800000895d */ /* 0x004fea0003900000 */
[----:B------:R-:W2:Y:S02]  /*49e0*/  @!P0 SYNCS.PHASECHK.TRANS64 P0, [R7+URZ], R3 ;  /* 0x00000003070085a7 */ /* 0x000ea400080010ff */
[----:B--2---:R-:W-:Y:S05]  /*49f0*/  @!P0 BRA `(.L_x_72) ;  /* 0xfffffffc00f08947 */ /* 0x004fea000383ffff */
[----:B------:R-:W-:Y:S05]  /*4a00*/  BRA `(.L_x_15) ;  /* 0xffffffbc00e07947 */ /* 0x000fea000383ffff */
.L_x_24:
[----:B------:R-:W-:-:S07]  /*4a10*/  MOV R4, R5 ;  /* 0x0000000500047202 */ /* 0x000fce0000000f00 */
.L_x_73:
[----:B-1----:R1:W2:Y:S02]  /*4a20*/  SYNCS.PHASECHK.TRANS64.TRYWAIT P0, [R2+URZ+0x33400], R5 ;  /* 0x03340005020075a7 */ /* 0x0022a400080011ff */
[----:B--2---:R-:W-:Y:S05]  /*4a30*/  @!P0 NANOSLEEP.SYNCS 0x989680 ;  /* 0x009896800000895d */ /* 0x004fea0003900000 */
[----:B------:R-:W2:Y:S02]  /*4a40*/  @!P0 SYNCS.PHASECHK.TRANS64 P0, [R2+URZ+0x33400], R5 ;  /* 0x03340005020085a7 */ /* 0x000ea400080010ff */
[----:B--2---:R-:W-:Y:S05]  /*4a50*/  @!P0 BRA `(.L_x_73) ;  /* 0xfffffffc00f08947 */ /* 0x004fea000383ffff */
[----:B------:R-:W-:Y:S05]  /*4a60*/  BRA `(.L_x_74) ;  /* 0xffffffc400187947 */ /* 0x000fea000383ffff */
.L_x_29:
[----:B------:R-:W-:Y:S02]  /*4a70*/  MOV R8, UR10 ;  /* 0x0000000a00087c02 */ /* 0x000fe40008000f00 */
[----:B------:R-:W-:Y:S02]  /*4a80*/  MOV R9, UR10 ;  /* 0x0000000a00097c02 */ /* 0x000fe40008000f00 */
[----:B------:R-:W-:-:S07]  /*4a90*/  MOV R4, UR8 ;  /* 0x0000000800047c02 */ /* 0x000fce0008000f00 */
.L_x_75:
[----:B-1----:R1:W2:Y:S02]  /*4aa0*/  SYNCS.PHASECHK.TRANS64.TRYWAIT P1, [R4+URZ+0x334a0], R9 ;  /* 0x0334a009040075a7 */ /* 0x0022a400080211ff */
[----:B--2---:R-:W-:Y:S05]  /*4ab0*/  @!P1 NANOSLEEP.SYNCS 0x989680 ;  /* 0x009896800000995d */ /* 0x004fea0003900000 */
[----:B------:R-:W2:Y:S02]  /*4ac0*/  @!P1 SYNCS.PHASECHK.TRANS64 P1, [R4+URZ+0x334a0], R9 ;  /* 0x0334a009040095a7 */ /* 0x000ea400080210ff */
[----:B--2---:R-:W-:Y:S05]  /*4ad0*/  @!P1 BRA `(.L_x_75) ;  /* 0xfffffffc00f09947 */ /* 0x004fea000383ffff */
[----:B------:R-:W-:Y:S05]  /*4ae0*/  BRA `(.L_x_76) ;  /* 0xffffffc800b47947 */ /* 0x000fea000383ffff */
.L_x_30:
[----:B------:R-:W-:Y:S02]  /*4af0*/  MOV R5, UR11 ;  /* 0x0000000b00057c02 */ /* 0x000fe40008000f00 */
[----:B------:R-:W-:Y:S07]  /*4b00*/  MOV R8, R9 ;  /* 0x0000000900087202 */ /* 0x000fee0000000f00 */
.L_x_77:
[----:B-1----:R1:W2:Y:S02]  /*4b10*/  SYNCS.PHASECHK.TRANS64.TRYWAIT P1, [R5+URZ+0x33460], R9 ;  /* 0x03346009050075a7 */ /* 0x0022a400080211ff */
[----:B--2---:R-:W-:Y:S05]  /*4b20*/  @!P1 NANOSLEEP.SYNCS 0x989680 ;  /* 0x009896800000995d */ /* 0x004fea0003900000 */
[----:B------:R-:W2:Y:S02]  /*4b30*/  @!P1 SYNCS.PHASECHK.TRANS64 P1, [R5+URZ+0x33460], R9 ;  /* 0x03346009050095a7 */ /* 0x000ea400080210ff */
[----:B--2---:R-:W-:Y:S05]  /*4b40*/  @!P1 BRA `(.L_x_77) ;  /* 0xfffffffc00f09947 */ /* 0x004fea000383ffff */
[----:B------:R-:W-:Y:S05]  /*4b50*/  BRA `(.L_x_78) ;  /* 0xffffffc800b87947 */ /* 0x000fea000383ffff */
.L_x_32:
[----:B------:R-:W-:Y:S02]  /*4b60*/  MOV R5, UR14 ;  /* 0x0000000e00057c02 */ /* 0x000fe40008000f00 */
[----:B------:R-:W-:Y:S07]  /*4b70*/  MOV R8, R9 ;  /* 0x0000000900087202 */ /* 0x000fee0000000f00 */
.L_x_79:
[----:B-1----:R1:W2:Y:S02]  /*4b80*/  SYNCS.PHASECHK.TRANS64.TRYWAIT P1, [R5+URZ+0x33460], R9 ;  /* 0x03346009050075a7 */ /* 0x0022a400080211ff */
[----:B--2---:R-:W-:Y:S05]  /*4b90*/  @!P1 NANOSLEEP.SYNCS 0x989680 ;  /* 0x009896800000995d */ /* 0x004fea0003900000 */
[----:B------:R-:W2:Y:S02]  /*4ba0*/  @!P1 SYNCS.PHASECHK.TRANS64 P1, [R5+URZ+0x33460], R9 ;  /* 0x03346009050095a7 */ /* 0x000ea400080210ff */
[----:B--2---:R-:W-:Y:S05]  /*4bb0*/  @!P1 BRA `(.L_x_79) ;  /* 0xfffffffc00f09947 */ /* 0x004fea000383ffff */
[----:B------:R-:W-:Y:S05]  /*4bc0*/  BRA `(.L_x_80) ;  /* 0xffffffcc00947947 */ /* 0x000fea000383ffff */
.L_x_37:
[-C--:B------:R-:W-:Y:S02]  /*4bd0*/  MOV R22, R4.reuse ;  /* 0x0000000400167202 */ /* 0x080fe40000000f00 */
[----:B------:R-:W-:Y:S07]  /*4be0*/  MOV R23, R4 ;  /* 0x0000000400177202 */ /* 0x000fee0000000f00 */
.L_x_81:
[----:B-1----:R1:W2:Y:S02]  /*4bf0*/  SYNCS.PHASECHK.TRANS64.TRYWAIT P0, [R17+URZ+0x30], R23 ;  /* 0x00003017110075a7 */ /* 0x0022a400080011ff */
[----:B--2---:R-:W-:Y:S05]  /*4c00*/  @!P0 NANOSLEEP.SYNCS 0x989680 ;  /* 0x009896800000895d */ /* 0x004fea0003900000 */
[----:B------:R-:W2:Y:S02]  /*4c10*/  @!P0 SYNCS.PHASECHK.TRANS64 P0, [R17+URZ+0x30], R23 ;  /* 0x00003017110085a7 */ /* 0x000ea400080010ff */
[----:B--2---:R-:W-:Y:S05]  /*4c20*/  @!P0 BRA `(.L_x_81) ;  /* 0xfffffffc00f08947 */ /* 0x004fea000383ffff */
[----:B------:R-:W-:Y:S05]  /*4c30*/  BRA `(.L_x_82) ;  /* 0xffffffd400387947 */ /* 0x000fea000383ffff */
.L_x_38:
[-C--:B------:R-:W-:Y:S02]  /*4c40*/  MOV R26, R19.reuse ;  /* 0x00000013001a7202 */ /* 0x080fe40000000f00 */
[----:B------:R-:W-:Y:S07]  /*4c50*/  MOV R27, R19 ;  /* 0x00000013001b7202 */ /* 0x000fee0000000f00 */
.L_x_83:
[----:B-1----:R1:W2:Y:S02]  /*4c60*/  SYNCS.PHASECHK.TRANS64.TRYWAIT P0, [R28+URZ+0x30], R27 ;  /* 0x0000301b1c0075a7 */ /* 0x0022a400080011ff */
[----:B--2---:R-:W-:Y:S05]  /*4c70*/  @!P0 NANOSLEEP.SYNCS 0x989680 ;  /* 0x009896800000895d */ /* 0x004fea0003900000 */
[----:B------:R-:W2:Y:S02]  /*4c80*/  @!P0 SYNCS.PHASECHK.TRANS64 P0, [R28+URZ+0x30], R27 ;  /* 0x0000301b1c0085a7 */ /* 0x000ea400080010ff */
[----:B--2---:R-:W-:Y:S05]  /*4c90*/  @!P0 BRA `(.L_x_83) ;  /* 0xfffffffc00f08947 */ /* 0x004fea000383ffff */
[----:B------:R-:W-:Y:S05]  /*4ca0*/  BRA `(.L_x_84) ;  /* 0xffffffd800147947 */ /* 0x000fea000383ffff */
.L_x_39:
[-C--:B-1----:R-:W-:Y:S02]  /*4cb0*/  MOV R28, R19.reuse ;  /* 0x00000013001c7202 */ /* 0x082fe40000000f00 */
[----:B------:R-:W-:Y:S07]  /*4cc0*/  MOV R29, R19 ;  /* 0x00000013001d7202 */ /* 0x000fee0000000f00 */
.L_x_85:
[----:B-1----:R1:W2:Y:S02]  /*4cd0*/  SYNCS.PHASECHK.TRANS64.TRYWAIT P1, [R26+URZ+0x30], R29 ;  /* 0x0000301d1a0075a7 */ /* 0x0022a400080211ff */
[----:B--2---:R-:W-:Y:S05]  /*4ce0*/  @!P1 NANOSLEEP.SYNCS 0x989680 ;  /* 0x009896800000995d */ /* 0x004fea0003900000 */
[----:B------:R-:W2:Y:S02]  /*4cf0*/  @!P1 SYNCS.PHASECHK.TRANS64 P1, [R26+URZ+0x30], R29 ;  /* 0x0000301d1a0095a7 */ /* 0x000ea400080210ff */
[----:B--2---:R-:W-:Y:S05]  /*4d00*/  @!P1 BRA `(.L_x_85) ;  /* 0xfffffffc00f09947 */ /* 0x004fea000383ffff */
[----:B------:R-:W-:Y:S05]  /*4d10*/  BRA `(.L_x_86) ;  /* 0xffffffd800847947 */ /* 0x000fea000383ffff */
.L_x_40:
[-C--:B------:R-:W-:Y:S02]  /*4d20*/  MOV R26, R7.reuse ;  /* 0x00000007001a7202 */ /* 0x080fe40000000f00 */
[----:B------:R-:W-:Y:S07]  /*4d30*/  MOV R27, R7 ;  /* 0x00000007001b7202 */ /* 0x000fee0000000f00 */
.L_x_87:
[----:B-1----:R1:W2:Y:S02]  /*4d40*/  SYNCS.PHASECHK.TRANS64.TRYWAIT P0, [R28+URZ+0x30], R27 ;  /* 0x0000301b1c0075a7 */ /* 0x0022a400080011ff */
[----:B--2---:R-:W-:Y:S05]  /*4d50*/  @!P0 NANOSLEEP.SYNCS 0x989680 ;  /* 0x009896800000895d */ /* 0x004fea0003900000 */
[----:B------:R-:W2:Y:S02]  /*4d60*/  @!P0 SYNCS.PHASECHK.TRANS64 P0, [R28+URZ+0x30], R27 ;  /* 0x0000301b1c0085a7 */ /* 0x000ea400080010ff */
[----:B--2---:R-:W-:Y:S05]  /*4d70*/  @!P0 BRA `(.L_x_87) ;  /* 0xfffffffc00f08947 */ /* 0x004fea000383ffff */
[----:B------:R-:W-:Y:S05]  /*4d80*/  BRA `(.L_x_88) ;  /* 0xffffffd800d47947 */ /* 0x000fea000383ffff */
.L_x_45:
[----:B------:R-:W-:-:S07]  /*4d90*/  MOV R6, R7 ;  /* 0x0000000700067202 */ /* 0x000fce0000000f00 */
.L_x_89:
[----:B-1----:R1:W2:Y:S02]  /*4da0*/  SYNCS.PHASECHK.TRANS64.TRYWAIT P2, [R2+URZ+0x33490], R7 ;  /* 0x03349007020075a7 */ /* 0x0022a400080411ff */
[----:B--2---:R-:W-:Y:S05]  /*4db0*/  @!P2 NANOSLEEP.SYNCS 0x989680 ;  /* 0x009896800000a95d */ /* 0x004fea0003900000 */
[----:B------:R-:W2:Y:S02]  /*4dc0*/  @!P2 SYNCS.PHASECHK.TRANS64 P2, [R2+URZ+0x33490], R7 ;  /* 0x033490070200a5a7 */ /* 0x000ea400080410ff */
[----:B--2---:R-:W-:Y:S05]  /*4dd0*/  @!P2 BRA `(.L_x_89) ;  /* 0xfffffffc00f0a947 */ /* 0x004fea000383ffff */
[----:B------:R-:W-:Y:S05]  /*4de0*/  BRA `(.L_x_90) ;  /* 0xffffffe000247947 */ /* 0x000fea000383ffff */
        .weak           $__internal_0_$__cuda_sm10x_tcgen05_guardrail_trap_col_being_dealloced_not_returned_by_alloc
        .type           $__internal_0_$__cuda_sm10x_tcgen05_guardrail_trap_col_being_dealloced_not_returned_by_alloc,@function
        .size           $__internal_0_$__cuda_sm10x_tcgen05_guardrail_trap_col_being_dealloced_not_returned_by_alloc,($__internal_1_$__cuda_sm10x_tcgen05_guardrail_trap_phase_invalid_during_alloc - $__internal_0_$__cuda_sm10x_tcgen05_guardrail_trap_col_being_dealloced_not_returned_by_alloc)
$__internal_0_$__cuda_sm10x_tcgen05_guardrail_trap_col_being_dealloced_not_returned_by_alloc:
[----:B------:R-:W-:Y:S05]  /*4df0*/  BPT.TRAP 0x1 ;  /* 0x000000040000795c */ /* 0x000fea0000300000 */
[----:B------:R-:W-:-:S04]  /*4e00*/  HFMA2 R3, -RZ, RZ, 0, 0 ;  /* 0x00000000ff037431 */ /* 0x000fc800000001ff */
[----:B------:R-:W-:Y:S05]  /*4e10*/  RET.REL.NODEC R2 `(_ZN9deep_gemm24sm100_fp8_gemm_1d1d_implILN4cute4UMMA5MajorE0ELS3_0ELj0ELj4096ELj7168ELj128ELj224ELj128ELj1ELj128ELj128ELj64ELj6ELj128ELj128ELj2ELb0ELj138ELNS_8GemmTypeE0ELb0EN7cutlass10bfloat16_tENS_16EpilogueIdentityEEEvPijjj14CUtensorMap_stS9_S9_S9_S9_) ;  /* 0xffffffb002787950 */ /* 0x000fea0003c3ffff */
        .weak           $__internal_1_$__cuda_sm10x_tcgen05_guardrail_trap_phase_invalid_during_alloc
        .type           $__internal_1_$__cuda_sm10x_tcgen05_guardrail_trap_phase_invalid_during_alloc,@function
        .size           $__internal_1_$__cuda_sm10x_tcgen05_guardrail_trap_phase_invalid_during_alloc,($__internal_2_$__cuda_sm10x_tcgen05_guardrail_trap_unallocated_columns_being_dealloced - $__internal_1_$__cuda_sm10x_tcgen05_guardrail_trap_phase_invalid_during_alloc)
$__internal_1_$__cuda_sm10x_tcgen05_guardrail_trap_phase_invalid_during_alloc:
[----:B------:R-:W-:Y:S05]  /*4e20*/  BPT.TRAP 0x1 ;  /* 0x000000040000795c */ /* 0x000fea0000300000 */
[----:B------:R-:W-:-:S04]  /*4e30*/  MOV R3, 0x0 ;  /* 0x0000000000037802 */ /* 0x000fc80000000f00 */
[----:B------:R-:W-:Y:S05]  /*4e40*/  RET.REL.NODEC R2 `(_ZN9deep_gemm24sm100_fp8_gemm_1d1d_implILN4cute4UMMA5MajorE0ELS3_0ELj0ELj4096ELj7168ELj128ELj224ELj128ELj1ELj128ELj128ELj64ELj6ELj128ELj128ELj2ELb0ELj138ELNS_8GemmTypeE0ELb0EN7cutlass10bfloat16_tENS_16EpilogueIdentityEEEvPijjj14CUtensorMap_stS9_S9_S9_S9_) ;  /* 0xffffffb0026c7950 */ /* 0x000fea0003c3ffff */
        .weak           $__internal_2_$__cuda_sm10x_tcgen05_guardrail_trap_unallocated_columns_being_dealloced
        .type           $__internal_2_$__cuda_sm10x_tcgen05_guardrail_trap_unallocated_columns_being_dealloced,@function
        .size           $__internal_2_$__cuda_sm10x_tcgen05_guardrail_trap_unallocated_columns_being_dealloced,($__internal_3_$__cuda_sm20_div_u16 - $__internal_2_$__cuda_sm10x_tcgen05_guardrail_trap_unallocated_columns_being_dealloced)
$__internal_2_$__cuda_sm10x_tcgen05_guardrail_trap_unallocated_columns_being_dealloced:
[----:B------:R-:W-:Y:S05]  /*4e50*/  BPT.TRAP 0x1 ;  /* 0x000000040000795c */ /* 0x000fea0000300000 */
[----:B------:R-:W-:-:S04]  /*4e60*/  HFMA2 R3, -RZ, RZ, 0, 0 ;  /* 0x00000000ff037431 */ /* 0x000fc800000001ff */
[----:B------:R-:W-:Y:S05]  /*4e70*/  RET.REL.NODEC R2 `(_ZN9deep_gemm24sm100_fp8_gemm_1d1d_implILN4cute4UMMA5MajorE0ELS3_0ELj0ELj4096ELj7168ELj128ELj224ELj128ELj1ELj128ELj128ELj64ELj6ELj128ELj128ELj2ELb0ELj138ELNS_8GemmTypeE0ELb0EN7cutlass10bfloat16_tENS_16EpilogueIdentityEEEvPijjj14CUtensorMap_stS9_S9_S9_S9_) ;  /* 0xffffffb002607950 */ /* 0x000fea0003c3ffff */
        .weak           $__internal_3_$__cuda_sm20_div_u16
        .type           $__internal_3_$__cuda_sm20_div_u16,@function
        .size           $__internal_3_$__cuda_sm20_div_u16,(.L_x_95 - $__internal_3_$__cuda_sm20_div_u16)
$__internal_3_$__cuda_sm20_div_u16:
[----:B------:R-:W1:Y:S01]  /*4e80*/  I2F.U16 R13, R35 ;  /* 0x00000023000d7306 */ /* 0x000e620000101000 */
[----:B------:R-:W-:-:S07]  /*4e90*/  IMAD.MOV.U32 R5, RZ, RZ, 0x4b800000 ;  /* 0x4b800000ff057424 */ /* 0x000fce00078e00ff */
[----:B------:R-:W-:Y:S01]  /*4ea0*/  I2F.U16.RZ R12, R12 ;  /* 0x0000000c000c7306 */ /* 0x000fe2000010d000 */
[C---:B-1----:R-:W-:Y:S02]  /*4eb0*/  FSETP.GEU.AND P1, PT, |R13|.reuse, 1.175494350822287508e-38, PT ;  /* 0x008000000d00780b */ /* 0x042fe40003f2e200 */
[----:B------:R-:W-:Y:S02]  /*4ec0*/  FSETP.GT.AND P2, PT, |R13|, 8.50705917302346158658e+37, PT ;  /* 0x7e8000000d00780b */ /* 0x000fe40003f44200 */
[----:B------:R-:W-:Y:S02]  /*4ed0*/  FSEL R5, R5, 1, !P1 ;  /* 0x3f80000005057808 */ /* 0x000fe40004800000 */
[----:B------:R-:W-:Y:S02]  /*4ee0*/  ISETP.NE.U32.AND P1, PT, R35, RZ, PT ;  /* 0x000000ff2300720c */ /* 0x000fe40003f25070 */
[----:B------:R-:W-:-:S05]  /*4ef0*/  FSEL R14, R5, 0.25, !P2 ;  /* 0x3e800000050e7808 */ /* 0x000fca0005000000 */
[----:B------:R-:W-:-:S06]  /*4f00*/  FMUL R5, R13, R14 ;  /* 0x0000000e0d057220 */ /* 0x000fcc0000400000 */
[----:B------:R-:W1:Y:S02]  /*4f10*/  MUFU.RCP R5, R5 ;  /* 0x0000000500057308 */ /* 0x000e640000001000 */
[----:B-1----:R-:W-:Y:S01]  /*4f20*/  FMUL R13, R14, R5 ;  /* 0x000000050e0d7220 */ /* 0x002fe20000400000 */
[----:B------:R-:W-:-:S03]  /*4f30*/  IMAD.MOV.U32 R5, RZ, RZ, 0x0 ;  /* 0x00000000ff057424 */ /* 0x000fc600078e00ff */
[----:B------:R-:W-:-:S04]  /*4f40*/  VIADD R13, R13, 0x2 ;  /* 0x000000020d0d7836 */ /* 0x000fc80000000000 */
[----:B------:R-:W-:-:S04]  /*4f50*/  FMUL.RZ R13, R12, R13 ;  /* 0x0000000d0c0d7220 */ /* 0x000fc8000040c000 */
[----:B------:R-:W1:Y:S02]  /*4f60*/  F2I.U32.TRUNC.NTZ R36, R13 ;  /* 0x0000000d00247305 */ /* 0x000e64000020f000 */
[----:B-1----:R-:W-:Y:S02]  /*4f70*/  LOP3.LUT R36, R36, 0xffff, RZ, 0xc0, !PT ;  /* 0x0000ffff24247812 */ /* 0x002fe400078ec0ff */
[----:B------:R-:W-:Y:S01]  /*4f80*/  @!P1 MOV R36, 0xffffffff ;  /* 0xffffffff00249802 */ /* 0x000fe20000000f00 */
[----:B------:R-:W-:Y:S06]  /*4f90*/  RET.REL.NODEC R4 `(_ZN9deep_gemm24sm100_fp8_gemm_1d1d_implILN4cute4UMMA5MajorE0ELS3_0ELj0ELj4096ELj7168ELj128ELj224ELj128ELj1ELj128ELj128ELj64ELj6ELj128ELj128ELj2ELb0ELj138ELNS_8GemmTypeE0ELb0EN7cutlass10bfloat16_tENS_16EpilogueIdentityEEEvPijjj14CUtensorMap_stS9_S9_S9_S9_) ;  /* 0xffffffb004187950 */ /* 0x000fec0003c3ffff */
.L_x_91:
[----:B------:R-:W-:-:S00]  /*4fa0*/  BRA `(.L_x_91) ;  /* 0xfffffffc00fc7947 */ /* 0x000fc0000383ffff */
[----:B------:R-:W-:-:S00]  /*4fb0*/  NOP ;  /* 0x0000000000007918 */ /* 0x000fc00000000000 */
        /* <DEDUP_REMOVED lines=12> */
.L_x_95:


//--------------------- .nv.shared._ZN9deep_gemm24sm100_fp8_gemm_1d1d_implILN4cute4UMMA5MajorE0ELS3_0ELj0ELj4096ELj7168ELj128ELj224ELj128ELj1ELj128ELj128ELj64ELj6ELj128ELj128ELj2ELb0ELj138ELNS_8GemmTypeE0ELb0EN7cutlass10bfloat16_tENS_16EpilogueIdentityEEEvPijjj14CUtensorMap_stS9_S9_S9_S9_ --------------------------
	.section	.nv.shared._ZN9deep_gemm24sm100_fp8_gemm_1d1d_implILN4cute4UMMA5MajorE0ELS3_0ELj0ELj4096ELj7168ELj128ELj224ELj128ELj1ELj128ELj128ELj64ELj6ELj128ELj128ELj2ELb0ELj138ELNS_8GemmTypeE0ELb0EN7cutlass10bfloat16_tENS_16EpilogueIdentityEEEvPijjj14CUtensorMap_stS9_S9_S9_S9_,"aw",@nobits
	.sectionflags	@""
	.align	1024
	.zero		1024


//--------------------- .nv.shared.reserved.0     --------------------------
	.section	.nv.shared.reserved.0,"aw",@nobits
	.align	8
	.weak		__nv_reservedSMEM_offset_0_alias
	.size		__nv_reservedSMEM_offset_0_alias, 0, 64
	.other		__nv_reservedSMEM_offset_0_alias,@"STO_CUDA_RESERVED_SHARED STV_DEFAULT"
__nv_reservedSMEM_offset_0_alias:
	.zero		0
.nv.shared.reserved.0:
	.zero		64
	.weak		__nv_reservedSMEM_allocation_phase
	.type		__nv_reservedSMEM_allocation_phase,@object
	.size		__nv_reservedSMEM_allocation_phase,(.L_0 - __nv_reservedSMEM_allocation_phase)
__nv_reservedSMEM_allocation_phase:
	.zero		1
.L_0:
	.zero		7
	.weak		__nv_reservedSMEM_devtool_atexit_pc
	.type		__nv_reservedSMEM_devtool_atexit_pc,@object
	.size		__nv_reservedSMEM_devtool_atexit_pc,(__nv_reservedSMEM_allocation_mask - __nv_reservedSMEM_devtool_atexit_pc)
__nv_reservedSMEM_devtool_atexit_pc:
	.zero		8
	.weak		__nv_reservedSMEM_allocation_mask
	.type		__nv_reservedSMEM_allocation_mask,@object
	.size		__nv_reservedSMEM_allocation_mask,(.L_2 - __nv_reservedSMEM_allocation_mask)
__nv_reservedSMEM_allocation_mask:
	.zero		4
.L_2:
	.zero		4
	.weak		__nv_reservedSMEM_tmem_allocation_pipeline_mbarrier
	.type		__nv_reservedSMEM_tmem_allocation_pipeline_mbarrier,@object
	.size		__nv_reservedSMEM_tmem_allocation_pipeline_mbarrier,(__nv_reservedSMEM_tmem_allocation_pipeline_mbarrier_parity - __nv_reservedSMEM_tmem_allocation_pipeline_mbarrier)
__nv_reservedSMEM_tmem_allocation_pipeline_mbarrier:
	.zero		8
	.weak		__nv_reservedSMEM_tmem_allocation_pipeline_mbarrier_parity
	.type		__nv_reservedSMEM_tmem_allocation_pipeline_mbarrier_parity,@object
	.size		__nv_reservedSMEM_tmem_allocation_pipeline_mbarrier_parity,(.L_4 - __nv_reservedSMEM_tmem_allocation_pipeline_mbarrier_parity)
__nv_reservedSMEM_tmem_allocation_pipeline_mbarrier_parity:
	.zero		4
.L_4:


//--------------------- .nv.global                --------------------------
	.section	.nv.global,"aw",@nobits
.nv.global:
	.type		_ZN47_INTERNAL_9939bad2_9_kernel_cu_4eaaf252_28953574cute1_E,@object
	.size		_ZN47_INTERNAL_9939bad2_9_kernel_cu_4eaaf252_28953574cute1_E,(_ZN47_INTERNAL_9939bad2_9_kernel_cu_4eaaf252_28953574cuda3std3__45__cpo6cbeginE - _ZN47_INTERNAL_9939bad2_9_kernel_cu_4eaaf252_28953574cute1_E)
_ZN47_INTERNAL_9939bad2_9_kernel_cu_4eaaf252_28953574cute1_E:
	.zero		1
	.type		_ZN47_INTERNAL_9939bad2_9_kernel_cu_4eaaf252_28953574cuda3std3__45__cpo6cbeginE,@object
	.size		_ZN47_INTERNAL_9939bad2_9_kernel_cu_4eaaf252_28953574cuda3std3__45__cpo6cbeginE,(_ZN47_INTERNAL_9939bad2_9_kernel_cu_4eaaf252_28953574cuda3std3__48in_placeE - _ZN47_INTERNAL_9939bad2_9_kernel_cu_4eaaf252_28953574cuda3std3__45__cpo6cbeginE)
_ZN47_INTERNAL_9939bad2_9_kernel_cu_4eaaf252_28953574cuda3std3__45__cpo6cbeginE:
	.zero		1
	.type		_ZN47_INTERNAL_9939bad2_9_kernel_cu_4eaaf252_28953574cuda3std3__48in_placeE,@object
	.size		_ZN47_INTERNAL_9939bad2_9_kernel_cu_4eaaf252_28953574cuda3std3__48in_placeE,(_ZN47_INTERNAL_9939bad2_9_kernel_cu_4eaaf252_28953574cuda3std6ranges3__45__cpo9iter_moveE - _ZN47_INTERNAL_9939bad2_9_kernel_cu_4eaaf252_28953574cuda3std3__48in_placeE)
_ZN47_INTERNAL_9939bad2_9_kernel_cu_4eaaf252_28953574cuda3std3__48in_placeE:
	.zero		1
	.type		_ZN47_INTERNAL_9939bad2_9_kernel_cu_4eaaf252_28953574cuda3std6ranges3__45__cpo9iter_moveE,@object
	.size		_ZN47_INTERNAL_9939bad2_9_kernel_cu_4eaaf252_28953574cuda3std6ranges3__45__cpo9iter_moveE,(_ZN47_INTERNAL_9939bad2_9_kernel_cu_4eaaf252_28953574cuda3std3__45__cpo5beginE - _ZN47_INTERNAL_9939bad2_9_kernel_cu_4eaaf252_28953574cuda3std6ranges3__45__cpo9iter_moveE)
_ZN47_INTERNAL_9939bad2_9_kernel_cu_4eaaf252_28953574cuda3std6ranges3__45__cpo9iter_moveE:
	.zero		1
	.type		_ZN47_INTERNAL_9939bad2_9_kernel_cu_4eaaf252_28953574cuda3std3__45__cpo5beginE,@object
	.size		_ZN47_INTERNAL_9939bad2_9_kernel_cu_4eaaf252_28953574cuda3std3__45__cpo5beginE,(_ZN47_INTERNAL_9939bad2_9_kernel_cu_4eaaf252_28953574cuda3std3__449_GLOBAL__N__9939bad2_9_kernel_cu_4eaaf252_28953576ignoreE - _ZN47_INTERNAL_9939bad2_9_kernel_cu_4eaaf252_28953574cuda3std3__45__cpo5beginE)
_ZN47_INTERNAL_9939bad2_9_kernel_cu_4eaaf252_28953574cuda3std3__45__cpo5beginE:
	.zero		1
	.type		_ZN47_INTERNAL_9939bad2_9_kernel_cu_4eaaf252_28953574cuda3std3__449_GLOBAL__N__9939bad2_9_kernel_cu_4eaaf252_28953576ignoreE,@object
	.size		_ZN47_INTERNAL_9939bad2_9_kernel_cu_4eaaf252_28953574cuda3std3__449_GLOBAL__N__9939bad2_9_kernel_cu_4eaaf252_28953576ignoreE,(_ZN47_INTERNAL_9939bad2_9_kernel_cu_4eaaf252_28953574cute7productE - _ZN47_INTERNAL_9939bad2_9_kernel_cu_4eaaf252_28953574cuda3std3__449_GLOBAL__N__9939bad2_9_kernel_cu_4eaaf252_28953576ignoreE)
_ZN47_INTERNAL_9939bad2_9_kernel_cu_4eaaf252_28953574cuda3std3__449_GLOBAL__N__9939bad2_9_kernel_cu_4eaaf252_28953576ignoreE:
	.zero		1
	.type		_ZN47_INTERNAL_9939bad2_9_kernel_cu_4eaaf252_28953574cute7productE,@object
	.size		_ZN47_INTERNAL_9939bad2_9_kernel_cu_4eaaf252_28953574cute7productE,(_ZN47_INTERNAL_9939bad2_9_kernel_cu_4eaaf252_28953574cuda3std3__45__cpo3endE - _ZN47_INTERNAL_9939bad2_9_kernel_cu_4eaaf252_28953574cute7productE)
_ZN47_INTERNAL_9939bad2_9_kernel_cu_4eaaf252_28953574cute7productE:
	.zero		1
	.type		_ZN47_INTERNAL_9939bad2_9_kernel_cu_4eaaf252_28953574cuda3std3__45__cpo3endE,@object
	.size		_ZN47_INTERNAL_9939bad2_9_kernel_cu_4eaaf252_28953574cuda3std3__45__cpo3endE,(_ZN47_INTERNAL_9939bad2_9_kernel_cu_4eaaf252_28953574cuda3std3__419piecewise_constructE - _ZN47_INTERNAL_9939bad2_9_kernel_cu_4eaaf252_28953574cuda3std3__45__cpo3endE)
_ZN47_INTERNAL_9939bad2_9_kernel_cu_4eaaf252_28953574cuda3std3__45__cpo3endE:
	.zero		1
	.type		_ZN47_INTERNAL_9939bad2_9_kernel_cu_4eaaf252_28953574cuda3std3__419piecewise_constructE,@object
	.size		_ZN47_INTERNAL_9939bad2_9_kernel_cu_4eaaf252_28953574cuda3std3__419piecewise_constructE,(_ZN47_INTERNAL_9939bad2_9_kernel_cu_4eaaf252_28953574cuda3std3__45__cpo4cendE - _ZN47_INTERNAL_9939bad2_9_kernel_cu_4eaaf252_28953574cuda3std3__419piecewise_constructE)
_ZN47_INTERNAL_9939bad2_9_kernel_cu_4eaaf252_28953574cuda3std3__419piecewise_constructE:
	.zero		1
	.type		_ZN47_INTERNAL_9939bad2_9_kernel_cu_4eaaf252_28953574cuda3std3__45__cpo4cendE,@object
	.size		_ZN47_INTERNAL_9939bad2_9_kernel_cu_4eaaf252_28953574cuda3std3__45__cpo4cendE,(_ZN47_INTERNAL_9939bad2_9_kernel_cu_4eaaf252_28953574cuda3std6ranges3__45__cpo4swapE - _ZN47_INTERNAL_9939bad2_9_kernel_cu_4eaaf252_28953574cuda3std3__45__cpo4cendE)
_ZN47_INTERNAL_9939bad2_9_kernel_cu_4eaaf252_28953574cuda3std3__45__cpo4cendE:
	.zero		1
	.type		_ZN47_INTERNAL_9939bad2_9_kernel_cu_4eaaf252_28953574cuda3std6ranges3__45__cpo4swapE,@object
	.size		_ZN47_INTERNAL_9939bad2_9_kernel_cu_4eaaf252_28953574cuda3std6ranges3__45__cpo4swapE,(.L_12 - _ZN47_INTERNAL_9939bad2_9_kernel_cu_4eaaf252_28953574cuda3std6ranges3__45__cpo4swapE)
_ZN47_INTERNAL_9939bad2_9_kernel_cu_4eaaf252_28953574cuda3std6ranges3__45__cpo4swapE:
	.zero		1
.L_12:


//--------------------- .nv.constant0._ZN9deep_gemm24sm100_fp8_gemm_1d1d_implILN4cute4UMMA5MajorE0ELS3_0ELj0ELj4096ELj7168ELj128ELj224ELj128ELj1ELj128ELj128ELj64ELj6ELj128ELj128ELj2ELb0ELj138ELNS_8GemmTypeE0ELb0EN7cutlass10bfloat16_tENS_16EpilogueIdentityEEEvPijjj14CUtensorMap_stS9_S9_S9_S9_ --------------------------
	.section	.nv.constant0._ZN9deep_gemm24sm100_fp8_gemm_1d1d_implILN4cute4UMMA5MajorE0ELS3_0ELj0ELj4096ELj7168ELj128ELj224ELj128ELj1ELj128ELj128ELj64ELj6ELj128ELj128ELj2ELb0ELj138ELNS_8GemmTypeE0ELb0EN7cutlass10bfloat16_tENS_16EpilogueIdentityEEEvPijjj14CUtensorMap_stS9_S9_S9_S9_,"a",@progbits
	.sectionflags	@""
	.align	4
.nv.constant0._ZN9deep_gemm24sm100_fp8_gemm_1d1d_implILN4cute4UMMA5MajorE0ELS3_0ELj0ELj4096ELj7168ELj128ELj224ELj128ELj1ELj128ELj128ELj64ELj6ELj128ELj128ELj2ELb0ELj138ELNS_8GemmTypeE0ELb0EN7cutlass10bfloat16_tENS_16EpilogueIdentityEEEvPijjj14CUtensorMap_stS9_S9_S9_S9_:
	.zero		1600


//--------------------- SYMBOLS --------------------------

	.type		.nv.reservedSmem.offset0,@object
	.size		.nv.reservedSmem.offset0,0x4
	.type		.nv.reservedSmem.cap,@object
	.size		.nv.reservedSmem.cap,0x4
